// auto-generated by cutlass_sweep.gemm — config: {"arch": "sm_90", "cluster_m": 1, "cluster_n": 1, "dtype": "fp32", "dtype_b": "fp32", "layout": "nt", "stages": 5, "tile_k": 32, "tile_m": 256, "tile_n": 64}
#include "cutlass/cutlass.h"
#include "cutlass/gemm/collective/collective_builder.hpp"
#include "cutlass/gemm/device/gemm_universal_adapter.h"
#include "cutlass/gemm/kernel/gemm_universal.hpp"
#include "cutlass/epilogue/collective/collective_builder.hpp"

using ElemA = float;
using ElemB = float;
using ElemCD = float;
using Acc  = float;
using TileShape    = cute::Shape<cute::_256, cute::_64, cute::_32>;
using ClusterShape = cute::Shape<cute::_1, cute::_1, cute::_1>;

using CollectiveEpilogue = typename cutlass::epilogue::collective::CollectiveBuilder<
    cutlass::arch::Sm90, cutlass::arch::OpClassTensorOp,
    TileShape, ClusterShape,
    cutlass::epilogue::collective::EpilogueTileAuto,
    Acc, Acc,
    ElemCD, cutlass::layout::RowMajor, 128 / cutlass::sizeof_bits<ElemCD>::value,
    ElemCD, cutlass::layout::RowMajor, 128 / cutlass::sizeof_bits<ElemCD>::value,
    cutlass::epilogue::collective::EpilogueScheduleAuto
  >::CollectiveOp;

using CollectiveMainloop = typename cutlass::gemm::collective::CollectiveBuilder<
    cutlass::arch::Sm90, cutlass::arch::OpClassTensorOp,
    ElemA, cutlass::layout::RowMajor, 128 / cutlass::sizeof_bits<ElemA>::value,
    ElemB, cutlass::layout::ColumnMajor, 128 / cutlass::sizeof_bits<ElemB>::value,
    Acc,
    TileShape, ClusterShape,
    cutlass::gemm::collective::StageCount<5>,
    cutlass::gemm::collective::KernelScheduleAuto
  >::CollectiveOp;

using GemmKernel = cutlass::gemm::kernel::GemmUniversal<
    cute::Shape<int,int,int,int>,
    CollectiveMainloop,
    CollectiveEpilogue
>;
using Gemm = cutlass::gemm::device::GemmUniversalAdapter<GemmKernel>;

// Force the device kernel symbol into the cubin without needing a host main.
auto* _anchor = &cutlass::device_kernel<GemmKernel>;


// ===== COMPILED SASS (sm_90a) =====

	.target	sm_90a

	.elftype	@"ET_EXEC"


//--------------------- .note.nv.tkinfo           --------------------------
	.section	.note.nv.tkinfo,"",@"SHT_NOTE"
	.sectionflags	@"SHF_NOTE_NV_TKINFO"
	.tkinfo
        /*0018*/ 	.word	0x00000002
        /*0030*/ 	.string	""
        /*0030*/ 	.string	"ptxas"
        /*0030*/ 	.string	"Cuda compilation tools, release 13.0, V13.0.88"
        /*0030*/ 	.string	"Build cuda_13.0.r13.0/compiler.36424714_0"
        /*0030*/ 	.string	"-arch sm_90a -m 64 "



//--------------------- .note.nv.cuinfo           --------------------------
	.section	.note.nv.cuinfo,"",@"SHT_NOTE"
	.sectionflags	@"SHF_NOTE_NV_CUINFO"
        /*0018*/ 	.short	0x0002
        /*001a*/ 	.short	0x005a
        /*001c*/ 	.short	0x0082
	.zero		2


//--------------------- .nv.info                  --------------------------
	.section	.nv.info,"",@"SHT_CUDA_INFO"
	.align	4


	//----- nvinfo : EIATTR_REGCOUNT
	.align		4
        /*0000*/ 	.byte	0x04, 0x2f
        /*0002*/ 	.short	(.L_15 - .L_14)
	.align		4
.L_14:
        /*0004*/ 	.word	index@(_ZN7cutlass13device_kernelINS_4gemm6kernel13GemmUniversalIN4cute5tupleIJiiiiEEENS1_10collective13CollectiveMmaINS1_34MainloopSm90TmaGmmaWarpSpecializedILi5ENS5_IJNS4_1CILi1EEESB_SB_EEENS1_35KernelTmaWarpSpecializedCooperativeEEENS5_IJNSA_ILi256EEENSA_ILi64EEENSA_ILi32EEEEEEfNS5_IJlSB_lEEEfSJ_NS4_8TiledMMAINS4_8MMA_AtomIJNS4_4SM904GMMA29MMA_64x64x8_F32TF32TF32_SS_TNILNSN_7ScaleInE1ELSP_1EEEEEENS4_6LayoutINS5_IJNSA_ILi2EEESB_SB_EEENS5_IJSB_NSA_ILi0EEESV_EEEEENS5_IJNS4_10UnderscoreESY_SY_EEEEENS4_13SM90_TMA_LOADENS4_14ComposedLayoutINS4_7SwizzleILi3ELi4ELi3EEENS4_18smem_ptr_flag_bitsILi32EEENSS_INS5_IJNSA_ILi8EEESH_EEENS5_IJSH_SB_EEEEEEEvNS4_8identityES11_S1B_vS1C_EENS_8epilogue10collective6detail29Sm90TmaWarpSpecializedAdapterINS1F_15DefaultEpilogueIfSJ_SJ_NS1E_6thread17LinearCombinationIfLi1EffLNS1J_9ScaleType4KindE0ELNS_15FloatRoundStyleE2EfEENS1_15EpilogueDefaultEEEEEvvEEEEvNT_6ParamsE)
        /*0008*/ 	.word	0x000000a8


	//----- nvinfo : EIATTR_FRAME_SIZE
	.align		4
.L_15:
        /*000c*/ 	.byte	0x04, 0x11
        /*000e*/ 	.short	(.L_17 - .L_16)
	.align		4
.L_16:
        /*0010*/ 	.word	index@(_ZN7cutlass13device_kernelINS_4gemm6kernel13GemmUniversalIN4cute5tupleIJiiiiEEENS1_10collective13CollectiveMmaINS1_34MainloopSm90TmaGmmaWarpSpecializedILi5ENS5_IJNS4_1CILi1EEESB_SB_EEENS1_35KernelTmaWarpSpecializedCooperativeEEENS5_IJNSA_ILi256EEENSA_ILi64EEENSA_ILi32EEEEEEfNS5_IJlSB_lEEEfSJ_NS4_8TiledMMAINS4_8MMA_AtomIJNS4_4SM904GMMA29MMA_64x64x8_F32TF32TF32_SS_TNILNSN_7ScaleInE1ELSP_1EEEEEENS4_6LayoutINS5_IJNSA_ILi2EEESB_SB_EEENS5_IJSB_NSA_ILi0EEESV_EEEEENS5_IJNS4_10UnderscoreESY_SY_EEEEENS4_13SM90_TMA_LOADENS4_14ComposedLayoutINS4_7SwizzleILi3ELi4ELi3EEENS4_18smem_ptr_flag_bitsILi32EEENSS_INS5_IJNSA_ILi8EEESH_EEENS5_IJSH_SB_EEEEEEEvNS4_8identityES11_S1B_vS1C_EENS_8epilogue10collective6detail29Sm90TmaWarpSpecializedAdapterINS1F_15DefaultEpilogueIfSJ_SJ_NS1E_6thread17LinearCombinationIfLi1EffLNS1J_9ScaleType4KindE0ELNS_15FloatRoundStyleE2EfEENS1_15EpilogueDefaultEEEEEvvEEEEvNT_6ParamsE)
        /*0014*/ 	.word	0x00000000


	//----- nvinfo : EIATTR_MIN_STACK_SIZE
	.align		4
.L_17:
        /*0018*/ 	.byte	0x04, 0x12
        /*001a*/ 	.short	(.L_19 - .L_18)
	.align		4
.L_18:
        /*001c*/ 	.word	index@(_ZN7cutlass13device_kernelINS_4gemm6kernel13GemmUniversalIN4cute5tupleIJiiiiEEENS1_10collective13CollectiveMmaINS1_34MainloopSm90TmaGmmaWarpSpecializedILi5ENS5_IJNS4_1CILi1EEESB_SB_EEENS1_35KernelTmaWarpSpecializedCooperativeEEENS5_IJNSA_ILi256EEENSA_ILi64EEENSA_ILi32EEEEEEfNS5_IJlSB_lEEEfSJ_NS4_8TiledMMAINS4_8MMA_AtomIJNS4_4SM904GMMA29MMA_64x64x8_F32TF32TF32_SS_TNILNSN_7ScaleInE1ELSP_1EEEEEENS4_6LayoutINS5_IJNSA_ILi2EEESB_SB_EEENS5_IJSB_NSA_ILi0EEESV_EEEEENS5_IJNS4_10UnderscoreESY_SY_EEEEENS4_13SM90_TMA_LOADENS4_14ComposedLayoutINS4_7SwizzleILi3ELi4ELi3EEENS4_18smem_ptr_flag_bitsILi32EEENSS_INS5_IJNSA_ILi8EEESH_EEENS5_IJSH_SB_EEEEEEEvNS4_8identityES11_S1B_vS1C_EENS_8epilogue10collective6detail29Sm90TmaWarpSpecializedAdapterINS1F_15DefaultEpilogueIfSJ_SJ_NS1E_6thread17LinearCombinationIfLi1EffLNS1J_9ScaleType4KindE0ELNS_15FloatRoundStyleE2EfEENS1_15EpilogueDefaultEEEEEvvEEEEvNT_6ParamsE)
        /*0020*/ 	.word	0x00000000
.L_19:


//--------------------- .nv.compat                --------------------------
	.section	.nv.compat,"",@"SHT_CUDA_COMPAT_INFO"
	.align	4
        /*0000*/ 	.byte	0x02, 0x09, 0x01, 0x00, 0x02, 0x02, 0x04, 0x00, 0x02, 0x05, 0x05, 0x00, 0x03, 0x07, 0x01, 0x01
        /*0010*/ 	.byte	0x02, 0x03, 0x01, 0x00, 0x02, 0x06, 0x01, 0x00, 0x04, 0x0b, 0x08, 0x00, 0x00, 0x00, 0x00, 0x00
        /*0020*/ 	.byte	0x00, 0x00, 0x00, 0x00


//--------------------- .nv.info._ZN7cutlass13device_kernelINS_4gemm6kernel13GemmUniversalIN4cute5tupleIJiiiiEEENS1_10collective13CollectiveMmaINS1_34MainloopSm90TmaGmmaWarpSpecializedILi5ENS5_IJNS4_1CILi1EEESB_SB_EEENS1_35KernelTmaWarpSpecializedCooperativeEEENS5_IJNSA_ILi256EEENSA_ILi64EEENSA_ILi32EEEEEEfNS5_IJlSB_lEEEfSJ_NS4_8TiledMMAINS4_8MMA_AtomIJNS4_4SM904GMMA29MMA_64x64x8_F32TF32TF32_SS_TNILNSN_7ScaleInE1ELSP_1EEEEEENS4_6LayoutINS5_IJNSA_ILi2EEESB_SB_EEENS5_IJSB_NSA_ILi0EEESV_EEEEENS5_IJNS4_10UnderscoreESY_SY_EEEEENS4_13SM90_TMA_LOADENS4_14ComposedLayoutINS4_7SwizzleILi3ELi4ELi3EEENS4_18smem_ptr_flag_bitsILi32EEENSS_INS5_IJNSA_ILi8EEESH_EEENS5_IJSH_SB_EEEEEEEvNS4_8identityES11_S1B_vS1C_EENS_8epilogue10collective6detail29Sm90TmaWarpSpecializedAdapterINS1F_15DefaultEpilogueIfSJ_SJ_NS1E_6thread17LinearCombinationIfLi1EffLNS1J_9ScaleType4KindE0ELNS_15FloatRoundStyleE2EfEENS1_15EpilogueDefaultEEEEEvvEEEEvNT_6ParamsE --------------------------
	.section	.nv.info._ZN7cutlass13device_kernelINS_4gemm6kernel13GemmUniversalIN4cute5tupleIJiiiiEEENS1_10collective13CollectiveMmaINS1_34MainloopSm90TmaGmmaWarpSpecializedILi5ENS5_IJNS4_1CILi1EEESB_SB_EEENS1_35KernelTmaWarpSpecializedCooperativeEEENS5_IJNSA_ILi256EEENSA_ILi64EEENSA_ILi32EEEEEEfNS5_IJlSB_lEEEfSJ_NS4_8TiledMMAINS4_8MMA_AtomIJNS4_4SM904GMMA29MMA_64x64x8_F32TF32TF32_SS_TNILNSN_7ScaleInE1ELSP_1EEEEEENS4_6LayoutINS5_IJNSA_ILi2EEESB_SB_EEENS5_IJSB_NSA_ILi0EEESV_EEEEENS5_IJNS4_10UnderscoreESY_SY_EEEEENS4_13SM90_TMA_LOADENS4_14ComposedLayoutINS4_7SwizzleILi3ELi4ELi3EEENS4_18smem_ptr_flag_bitsILi32EEENSS_INS5_IJNSA_ILi8EEESH_EEENS5_IJSH_SB_EEEEEEEvNS4_8identityES11_S1B_vS1C_EENS_8epilogue10collective6detail29Sm90TmaWarpSpecializedAdapterINS1F_15DefaultEpilogueIfSJ_SJ_NS1E_6thread17LinearCombinationIfLi1EffLNS1J_9ScaleType4KindE0ELNS_15FloatRoundStyleE2EfEENS1_15EpilogueDefaultEEEEEvvEEEEvNT_6ParamsE,"",@"SHT_CUDA_INFO"
	.sectionflags	@""
	.align	4


	//----- nvinfo : EIATTR_CUDA_API_VERSION
	.align		4
        /*0000*/ 	.byte	0x04, 0x37
        /*0002*/ 	.short	(.L_21 - .L_20)
.L_20:
        /*0004*/ 	.word	0x00000082


	//----- nvinfo : EIATTR_KPARAM_INFO
	.align		4
.L_21:
        /*0008*/ 	.byte	0x04, 0x17
        /*000a*/ 	.short	(.L_23 - .L_22)
.L_22:
        /*000c*/ 	.word	0x00000000
        /*0010*/ 	.short	0x0000
        /*0012*/ 	.short	0x0070
        /*0014*/ 	.byte	0x00, 0xf0, 0x01, 0x10


	//----- nvinfo : EIATTR_SPARSE_MMA_MASK
	.align		4
.L_23:
        /*0018*/ 	.byte	0x03, 0x50
        /*001a*/ 	.short	0x0000


	//----- nvinfo : EIATTR_MAXREG_COUNT
	.align		4
        /*001c*/ 	.byte	0x03, 0x1b
        /*001e*/ 	.short	0x00a8


	//----- nvinfo : EIATTR_NUM_BARRIERS
	.align		4
        /*0020*/ 	.byte	0x02, 0x4c
        /*0022*/ 	.byte	0x01
	.zero		1


	//----- nvinfo : EIATTR_EXTERNS
	.align		4
        /*0024*/ 	.byte	0x04, 0x0f
        /*0026*/ 	.short	(.L_25 - .L_24)


	//   ....[0]....
	.align		4
.L_24:
        /*0028*/ 	.word	index@(__assertfail)


	//----- nvinfo : EIATTR_MERCURY_ISA_VERSION
	.align		4
.L_25:
        /*002c*/ 	.byte	0x03, 0x5f
        /*002e*/ 	.short	0x0101


	//----- nvinfo : EIATTR_INT_WARP_WIDE_INSTR_OFFSETS
	.align		4
        /*0030*/ 	.byte	0x04, 0x31
        /*0032*/ 	.short	(.L_27 - .L_26)


	//   ....[0]....
.L_26:
        /*0034*/ 	.word	0x000003a0


	//   ....[1]....
        /*0038*/ 	.word	0x000003b0


	//   ....[2]....
        /*003c*/ 	.word	0x000004f0


	//----- nvinfo : EIATTR_COOP_GROUP_MASK_REGIDS
	.align		4
.L_27:
        /*0040*/ 	.byte	0x04, 0x29
        /*0042*/ 	.short	(.L_29 - .L_28)


	//   ....[0]....
.L_28:
        /*0044*/ 	.word	0xffffffff


	//   ....[1]....
        /*0048*/ 	.word	0xffffffff


	//   ....[2]....
        /*004c*/ 	.word	0xffffffff


	//   ....[3]....
        /*0050*/ 	.word	0xffffffff


	//   ....[4]....
        /*0054*/ 	.word	0xffffffff


	//----- nvinfo : EIATTR_COOP_GROUP_INSTR_OFFSETS
	.align		4
.L_29:
        /*0058*/ 	.byte	0x04, 0x28
        /*005a*/ 	.short	(.L_31 - .L_30)


	//   ....[0]....
.L_30:
        /*005c*/ 	.word	0x00000060


	//   ....[1]....
        /*0060*/ 	.word	0x00000070


	//   ....[2]....
        /*0064*/ 	.word	0x00000130


	//   ....[3]....
        /*0068*/ 	.word	0x000002e0


	//   ....[4]....
        /*006c*/ 	.word	0x00000fa0


	//----- nvinfo : EIATTR_REG_RECONFIG
	.align		4
.L_31:
        /*0070*/ 	.byte	0x01, 0x54
	.zero		2


	//----- nvinfo : EIATTR_SYSCALL_OFFSETS
	.align		4
        /*0074*/ 	.byte	0x04, 0x46
        /*0076*/ 	.short	(.L_33 - .L_32)


	//   ....[0]....
.L_32:
        /*0078*/ 	.word	0x00001160


	//----- nvinfo : EIATTR_MBARRIER_INSTR_OFFSETS
	.align		4
.L_33:
        /*007c*/ 	.byte	0x04, 0x39
        /*007e*/ 	.short	(.L_35 - .L_34)


	//   ....[0]....
.L_34:
        /*0080*/ 	.word	0x00000230
        /*0084*/ 	.word	0x000000ff
        /*0088*/ 	.word	0x00000000
        /*008c*/ 	.short	0x0100
        /*008e*/ 	.byte	0x08
	.zero		1


	//   ....[1]....
        /*0090*/ 	.word	0x00000240
        /*0094*/ 	.word	0x000000ff
        /*0098*/ 	.word	0x00000028
        /*009c*/ 	.short	0x0100
        /*009e*/ 	.byte	0x08
	.zero		1


	//   ....[2]....
        /*00a0*/ 	.word	0x00000250
        /*00a4*/ 	.word	0x000000ff
        /*00a8*/ 	.word	0x00000008
        /*00ac*/ 	.short	0x0100
        /*00ae*/ 	.byte	0x08
	.zero		1


	//   ....[3]....
        /*00b0*/ 	.word	0x00000260
        /*00b4*/ 	.word	0x000000ff
        /*00b8*/ 	.word	0x00000030
        /*00bc*/ 	.short	0x0100
        /*00be*/ 	.byte	0x08
	.zero		1


	//   ....[4]....
        /*00c0*/ 	.word	0x00000270
        /*00c4*/ 	.word	0x000000ff
        /*00c8*/ 	.word	0x00000010
        /*00cc*/ 	.short	0x0100
        /*00ce*/ 	.byte	0x08
	.zero		1


	//   ....[5]....
        /*00d0*/ 	.word	0x00000280
        /*00d4*/ 	.word	0x000000ff
        /*00d8*/ 	.word	0x00000038
        /*00dc*/ 	.short	0x0100
        /*00de*/ 	.byte	0x08
	.zero		1


	//   ....[6]....
        /*00e0*/ 	.word	0x00000290
        /*00e4*/ 	.word	0x000000ff
        /*00e8*/ 	.word	0x00000018
        /*00ec*/ 	.short	0x0100
        /*00ee*/ 	.byte	0x08
	.zero		1


	//   ....[7]....
        /*00f0*/ 	.word	0x000002a0
        /*00f4*/ 	.word	0x000000ff
        /*00f8*/ 	.word	0x00000040
        /*00fc*/ 	.short	0x0100
        /*00fe*/ 	.byte	0x08
	.zero		1


	//   ....[8]....
        /*0100*/ 	.word	0x000002b0
        /*0104*/ 	.word	0x000000ff
        /*0108*/ 	.word	0x00000020
        /*010c*/ 	.short	0x0100
        /*010e*/ 	.byte	0x08
	.zero		1


	//   ....[9]....
        /*0110*/ 	.word	0x000002c0
        /*0114*/ 	.word	0x000000ff
        /*0118*/ 	.word	0x00000048
        /*011c*/ 	.short	0x0100
        /*011e*/ 	.byte	0x08
	.zero		1


	//   ....[10]....
        /*0120*/ 	.word	0x00000560
        /*0124*/ 	.word	0x000000ff
        /*0128*/ 	.word	0x00000060
        /*012c*/ 	.short	0x0100
        /*012e*/ 	.byte	0x06
	.zero		1


	//   ....[11]....
        /*0130*/ 	.word	0x000005c0
        /*0134*/ 	.word	0x000000ff
        /*0138*/ 	.word	0x00000068
        /*013c*/ 	.short	0x0100
        /*013e*/ 	.byte	0x06
	.zero		1


	//   ....[12]....
        /*0140*/ 	.word	0x000011e0
        /*0144*/ 	.word	0x00000003
        /*0148*/ 	.word	0x00000000
        /*014c*/ 	.short	0x010a
        /*014e*/ 	.byte	0x3f
	.zero		1


	//   ....[13]....
        /*0150*/ 	.word	0x00001220
        /*0154*/ 	.word	0x00000003
        /*0158*/ 	.word	0x00000000
        /*015c*/ 	.short	0x010a
        /*015e*/ 	.byte	0x3f
	.zero		1


	//   ....[14]....
        /*0160*/ 	.word	0x00001740
        /*0164*/ 	.word	0x000000ff
        /*0168*/ 	.word	0x00000000
        /*016c*/ 	.short	0x010a
        /*016e*/ 	.byte	0x08
	.zero		1


	//   ....[15]....
        /*0170*/ 	.word	0x00001780
        /*0174*/ 	.word	0x000000ff
        /*0178*/ 	.word	0x00000000
        /*017c*/ 	.short	0x010a
        /*017e*/ 	.byte	0x08
	.zero		1


	//   ....[16]....
        /*0180*/ 	.word	0x00001b60
        /*0184*/ 	.word	0x000000ff
        /*0188*/ 	.word	0x00000000
        /*018c*/ 	.short	0x0101
        /*018e*/ 	.byte	0x08
	.zero		1


	//   ....[17]....
        /*0190*/ 	.word	0x00001d60
        /*0194*/ 	.word	0x000000ff
        /*0198*/ 	.word	0x00000000
        /*019c*/ 	.short	0x0101
        /*019e*/ 	.byte	0x06
	.zero		1


	//   ....[18]....
        /*01a0*/ 	.word	0x00006d10
        /*01a4*/ 	.word	0x0000000e
        /*01a8*/ 	.word	0x00000028
        /*01ac*/ 	.short	0x010a
        /*01ae*/ 	.byte	0x3f
	.zero		1


	//   ....[19]....
        /*01b0*/ 	.word	0x00007090
        /*01b4*/ 	.word	0x00000006
        /*01b8*/ 	.word	0x00000068
        /*01bc*/ 	.short	0x0101
        /*01be*/ 	.byte	0x3f
	.zero		1


	//   ....[20]....
        /*01c0*/ 	.word	0x000077c0
        /*01c4*/ 	.word	0x00000007
        /*01c8*/ 	.word	0x00000000
        /*01cc*/ 	.short	0x010a
        /*01ce*/ 	.byte	0x3f
	.zero		1


	//   ....[21]....
        /*01d0*/ 	.word	0x00007840
        /*01d4*/ 	.word	0x00000009
        /*01d8*/ 	.word	0x00000000
        /*01dc*/ 	.short	0x010a
        /*01de*/ 	.byte	0x3f
	.zero		1


	//   ....[22]....
        /*01e0*/ 	.word	0x000078d0
        /*01e4*/ 	.word	0x00000006
        /*01e8*/ 	.word	0x00000000
        /*01ec*/ 	.short	0x010a
        /*01ee*/ 	.byte	0x3f
	.zero		1


	//   ....[23]....
        /*01f0*/ 	.word	0x00007960
        /*01f4*/ 	.word	0x00000009
        /*01f8*/ 	.word	0x00000000
        /*01fc*/ 	.short	0x010a
        /*01fe*/ 	.byte	0x3f
	.zero		1


	//   ....[24]....
        /*0200*/ 	.word	0x000079f0
        /*0204*/ 	.word	0x00000003
        /*0208*/ 	.word	0x00000000
        /*020c*/ 	.short	0x010a
        /*020e*/ 	.byte	0x3f
	.zero		1


	//   ....[25]....
        /*0210*/ 	.word	0x00007a50
        /*0214*/ 	.word	0x00000003
        /*0218*/ 	.word	0x00000000
        /*021c*/ 	.short	0x010a
        /*021e*/ 	.byte	0x3f
	.zero		1


	//   ....[26]....
        /*0220*/ 	.word	0x00007ab0
        /*0224*/ 	.word	0x00000004
        /*0228*/ 	.word	0x00000000
        /*022c*/ 	.short	0x010a
        /*022e*/ 	.byte	0x3f
	.zero		1


	//   ....[27]....
        /*0230*/ 	.word	0x00007b80
        /*0234*/ 	.word	0x0000000e
        /*0238*/ 	.word	0x00000028
        /*023c*/ 	.short	0x010a
        /*023e*/ 	.byte	0x3f
	.zero		1


	//   ....[28]....
        /*0240*/ 	.word	0x00007c50
        /*0244*/ 	.word	0x00000007
        /*0248*/ 	.word	0x00000000
        /*024c*/ 	.short	0x010a
        /*024e*/ 	.byte	0x3f
	.zero		1


	//   ....[29]....
        /*0250*/ 	.word	0x00007ca0
        /*0254*/ 	.word	0x00000009
        /*0258*/ 	.word	0x00000000
        /*025c*/ 	.short	0x010a
        /*025e*/ 	.byte	0x3f
	.zero		1


	//   ....[30]....
        /*0260*/ 	.word	0x00007cf0
        /*0264*/ 	.word	0x00000006
        /*0268*/ 	.word	0x00000000
        /*026c*/ 	.short	0x010a
        /*026e*/ 	.byte	0x3f
	.zero		1


	//   ....[31]....
        /*0270*/ 	.word	0x00007d40
        /*0274*/ 	.word	0x00000009
        /*0278*/ 	.word	0x00000000
        /*027c*/ 	.short	0x010a
        /*027e*/ 	.byte	0x3f
	.zero		1


	//----- nvinfo : EIATTR_NUM_MBARRIERS
	.align		4
.L_35:
        /*0280*/ 	.byte	0x03, 0x38
        /*0282*/ 	.short	0x000c


	//----- nvinfo : EIATTR_EXIT_INSTR_OFFSETS
	.align		4
        /*0284*/ 	.byte	0x04, 0x1c
        /*0286*/ 	.short	(.L_37 - .L_36)


	//   ....[0]....
.L_36:
        /*0288*/ 	.word	0x00000610


	//   ....[1]....
        /*028c*/ 	.word	0x00000ed0


	//   ....[2]....
        /*0290*/ 	.word	0x00006380


	//   ....[3]....
        /*0294*/ 	.word	0x000069b0


	//   ....[4]....
        /*0298*/ 	.word	0x00007a40


	//----- nvinfo : EIATTR_MAX_THREADS
	.align		4
.L_37:
        /*029c*/ 	.byte	0x04, 0x05
        /*029e*/ 	.short	(.L_39 - .L_38)
.L_38:
        /*02a0*/ 	.word	0x00000180
        /*02a4*/ 	.word	0x00000001
        /*02a8*/ 	.word	0x00000001


	//----- nvinfo : EIATTR_CRS_STACK_SIZE
	.align		4
.L_39:
        /*02ac*/ 	.byte	0x04, 0x1e
        /*02ae*/ 	.short	(.L_41 - .L_40)
.L_40:
        /*02b0*/ 	.word	0x00000000


	//----- nvinfo : EIATTR_CBANK_PARAM_SIZE
	.align		4
.L_41:
        /*02b4*/ 	.byte	0x03, 0x19
        /*02b6*/ 	.short	0x0470


	//----- nvinfo : EIATTR_PARAM_CBANK
	.align		4
        /*02b8*/ 	.byte	0x04, 0x0a
        /*02ba*/ 	.short	(.L_43 - .L_42)
	.align		4
.L_42:
        /*02bc*/ 	.word	index@(.nv.constant0._ZN7cutlass13device_kernelINS_4gemm6kernel13GemmUniversalIN4cute5tupleIJiiiiEEENS1_10collective13CollectiveMmaINS1_34MainloopSm90TmaGmmaWarpSpecializedILi5ENS5_IJNS4_1CILi1EEESB_SB_EEENS1_35KernelTmaWarpSpecializedCooperativeEEENS5_IJNSA_ILi256EEENSA_ILi64EEENSA_ILi32EEEEEEfNS5_IJlSB_lEEEfSJ_NS4_8TiledMMAINS4_8MMA_AtomIJNS4_4SM904GMMA29MMA_64x64x8_F32TF32TF32_SS_TNILNSN_7ScaleInE1ELSP_1EEEEEENS4_6LayoutINS5_IJNSA_ILi2EEESB_SB_EEENS5_IJSB_NSA_ILi0EEESV_EEEEENS5_IJNS4_10UnderscoreESY_SY_EEEEENS4_13SM90_TMA_LOADENS4_14ComposedLayoutINS4_7SwizzleILi3ELi4ELi3EEENS4_18smem_ptr_flag_bitsILi32EEENSS_INS5_IJNSA_ILi8EEESH_EEENS5_IJSH_SB_EEEEEEEvNS4_8identityES11_S1B_vS1C_EENS_8epilogue10collective6detail29Sm90TmaWarpSpecializedAdapterINS1F_15DefaultEpilogueIfSJ_SJ_NS1E_6thread17LinearCombinationIfLi1EffLNS1J_9ScaleType4KindE0ELNS_15FloatRoundStyleE2EfEENS1_15EpilogueDefaultEEEEEvvEEEEvNT_6ParamsE)
        /*02c0*/ 	.short	0x0210
        /*02c2*/ 	.short	0x0470


	//----- nvinfo : EIATTR_SW_WAR
	.align		4
.L_43:
        /*02c4*/ 	.byte	0x04, 0x36
        /*02c6*/ 	.short	(.L_45 - .L_44)
.L_44:
        /*02c8*/ 	.word	0x00000008
.L_45:


//--------------------- .nv.callgraph             --------------------------
	.section	.nv.callgraph,"",@"SHT_CUDA_CALLGRAPH"
	.align	4
	.sectionentsize	8
	.align		4
        /*0000*/ 	.word	0x00000000
	.align		4
        /*0004*/ 	.word	0xffffffff
	.align		4
        /*0008*/ 	.word	index@(_ZN7cutlass13device_kernelINS_4gemm6kernel13GemmUniversalIN4cute5tupleIJiiiiEEENS1_10collective13CollectiveMmaINS1_34MainloopSm90TmaGmmaWarpSpecializedILi5ENS5_IJNS4_1CILi1EEESB_SB_EEENS1_35KernelTmaWarpSpecializedCooperativeEEENS5_IJNSA_ILi256EEENSA_ILi64EEENSA_ILi32EEEEEEfNS5_IJlSB_lEEEfSJ_NS4_8TiledMMAINS4_8MMA_AtomIJNS4_4SM904GMMA29MMA_64x64x8_F32TF32TF32_SS_TNILNSN_7ScaleInE1ELSP_1EEEEEENS4_6LayoutINS5_IJNSA_ILi2EEESB_SB_EEENS5_IJSB_NSA_ILi0EEESV_EEEEENS5_IJNS4_10UnderscoreESY_SY_EEEEENS4_13SM90_TMA_LOADENS4_14ComposedLayoutINS4_7SwizzleILi3ELi4ELi3EEENS4_18smem_ptr_flag_bitsILi32EEENSS_INS5_IJNSA_ILi8EEESH_EEENS5_IJSH_SB_EEEEEEEvNS4_8identityES11_S1B_vS1C_EENS_8epilogue10collective6detail29Sm90TmaWarpSpecializedAdapterINS1F_15DefaultEpilogueIfSJ_SJ_NS1E_6thread17LinearCombinationIfLi1EffLNS1J_9ScaleType4KindE0ELNS_15FloatRoundStyleE2EfEENS1_15EpilogueDefaultEEEEEvvEEEEvNT_6ParamsE)
	.align		4
        /*000c*/ 	.word	index@(__assertfail)
	.align		4
        /*0010*/ 	.word	0x00000000
	.align		4
        /*0014*/ 	.word	0xfffffffe
	.align		4
        /*0018*/ 	.word	0x00000000
	.align		4
        /*001c*/ 	.word	0xfffffffd
	.align		4
        /*0020*/ 	.word	0x00000000
	.align		4
        /*0024*/ 	.word	0xfffffffc


//--------------------- .nv.constant4             --------------------------
	.section	.nv.constant4,"a",@progbits
	.align	8
	.align		8
.nv.constant4:
        /*0000*/ 	.dword	__assertfail
	.align		8
        /*0008*/ 	.dword	__unnamed_1
	.align		8
        /*0010*/ 	.dword	_ZN40_INTERNAL_ed7da8f3_4_k_cu_079950f7_281684cuda3std3__45__cpo5beginE
	.align		8
        /*0018*/ 	.dword	_ZN40_INTERNAL_ed7da8f3_4_k_cu_079950f7_281684cuda3std3__45__cpo3endE
	.align		8
        /*0020*/ 	.dword	_ZN40_INTERNAL_ed7da8f3_4_k_cu_079950f7_281684cuda3std3__45__cpo6cbeginE
	.align		8
        /*0028*/ 	.dword	_ZN40_INTERNAL_ed7da8f3_4_k_cu_079950f7_281684cuda3std3__45__cpo4cendE
	.align		8
        /*0030*/ 	.dword	_ZN40_INTERNAL_ed7da8f3_4_k_cu_079950f7_281684cuda3std3__442_GLOBAL__N__ed7da8f3_4_k_cu_079950f7_281686ignoreE
	.align		8
        /*0038*/ 	.dword	_ZN40_INTERNAL_ed7da8f3_4_k_cu_079950f7_281684cuda3std3__419piecewise_constructE
	.align		8
        /*0040*/ 	.dword	_ZN40_INTERNAL_ed7da8f3_4_k_cu_079950f7_281684cuda3std3__48in_placeE
	.align		8
        /*0048*/ 	.dword	_ZN40_INTERNAL_ed7da8f3_4_k_cu_079950f7_281684cuda3std6ranges3__45__cpo4swapE
	.align		8
        /*0050*/ 	.dword	_ZN40_INTERNAL_ed7da8f3_4_k_cu_079950f7_281684cuda3std6ranges3__45__cpo9iter_moveE
	.align		8
        /*0058*/ 	.dword	_ZN40_INTERNAL_ed7da8f3_4_k_cu_079950f7_281684cute7productE
	.align		8
        /*0060*/ 	.dword	_ZN40_INTERNAL_ed7da8f3_4_k_cu_079950f7_281684cute1_E
	.align		8
        /*0068*/ 	.dword	$str$22
	.align		8
        /*0070*/ 	.dword	$str$23


//--------------------- .text._ZN7cutlass13device_kernelINS_4gemm6kernel13GemmUniversalIN4cute5tupleIJiiiiEEENS1_10collective13CollectiveMmaINS1_34MainloopSm90TmaGmmaWarpSpecializedILi5ENS5_IJNS4_1CILi1EEESB_SB_EEENS1_35KernelTmaWarpSpecializedCooperativeEEENS5_IJNSA_ILi256EEENSA_ILi64EEENSA_ILi32EEEEEEfNS5_IJlSB_lEEEfSJ_NS4_8TiledMMAINS4_8MMA_AtomIJNS4_4SM904GMMA29MMA_64x64x8_F32TF32TF32_SS_TNILNSN_7ScaleInE1ELSP_1EEEEEENS4_6LayoutINS5_IJNSA_ILi2EEESB_SB_EEENS5_IJSB_NSA_ILi0EEESV_EEEEENS5_IJNS4_10UnderscoreESY_SY_EEEEENS4_13SM90_TMA_LOADENS4_14ComposedLayoutINS4_7SwizzleILi3ELi4ELi3EEENS4_18smem_ptr_flag_bitsILi32EEENSS_INS5_IJNSA_ILi8EEESH_EEENS5_IJSH_SB_EEEEEEEvNS4_8identityES11_S1B_vS1C_EENS_8epilogue10collective6detail29Sm90TmaWarpSpecializedAdapterINS1F_15DefaultEpilogueIfSJ_SJ_NS1E_6thread17LinearCombinationIfLi1EffLNS1J_9ScaleType4KindE0ELNS_15FloatRoundStyleE2EfEENS1_15EpilogueDefaultEEEEEvvEEEEvNT_6ParamsE --------------------------
	.section	.text._ZN7cutlass13device_kernelINS_4gemm6kernel13GemmUniversalIN4cute5tupleIJiiiiEEENS1_10collective13CollectiveMmaINS1_34MainloopSm90TmaGmmaWarpSpecializedILi5ENS5_IJNS4_1CILi1EEESB_SB_EEENS1_35KernelTmaWarpSpecializedCooperativeEEENS5_IJNSA_ILi256EEENSA_ILi64EEENSA_ILi32EEEEEEfNS5_IJlSB_lEEEfSJ_NS4_8TiledMMAINS4_8MMA_AtomIJNS4_4SM904GMMA29MMA_64x64x8_F32TF32TF32_SS_TNILNSN_7ScaleInE1ELSP_1EEEEEENS4_6LayoutINS5_IJNSA_ILi2EEESB_SB_EEENS5_IJSB_NSA_ILi0EEESV_EEEEENS5_IJNS4_10UnderscoreESY_SY_EEEEENS4_13SM90_TMA_LOADENS4_14ComposedLayoutINS4_7SwizzleILi3ELi4ELi3EEENS4_18smem_ptr_flag_bitsILi32EEENSS_INS5_IJNSA_ILi8EEESH_EEENS5_IJSH_SB_EEEEEEEvNS4_8identityES11_S1B_vS1C_EENS_8epilogue10collective6detail29Sm90TmaWarpSpecializedAdapterINS1F_15DefaultEpilogueIfSJ_SJ_NS1E_6thread17LinearCombinationIfLi1EffLNS1J_9ScaleType4KindE0ELNS_15FloatRoundStyleE2EfEENS1_15EpilogueDefaultEEEEEvvEEEEvNT_6ParamsE,"ax",@progbits
	.align	128
.text._ZN7cutlass13device_kernelINS_4gemm6kernel13GemmUniversalIN4cute5tupleIJiiiiEEENS1_10collective13CollectiveMmaINS1_34MainloopSm90TmaGmmaWarpSpecializedILi5ENS5_IJNS4_1CILi1EEESB_SB_EEENS1_35KernelTmaWarpSpecializedCooperativeEEENS5_IJNSA_ILi256EEENSA_ILi64EEENSA_ILi32EEEEEEfNS5_IJlSB_lEEEfSJ_NS4_8TiledMMAINS4_8MMA_AtomIJNS4_4SM904GMMA29MMA_64x64x8_F32TF32TF32_SS_TNILNSN_7ScaleInE1ELSP_1EEEEEENS4_6LayoutINS5_IJNSA_ILi2EEESB_SB_EEENS5_IJSB_NSA_ILi0EEESV_EEEEENS5_IJNS4_10UnderscoreESY_SY_EEEEENS4_13SM90_TMA_LOADENS4_14ComposedLayoutINS4_7SwizzleILi3ELi4ELi3EEENS4_18smem_ptr_flag_bitsILi32EEENSS_INS5_IJNSA_ILi8EEESH_EEENS5_IJSH_SB_EEEEEEEvNS4_8identityES11_S1B_vS1C_EENS_8epilogue10collective6detail29Sm90TmaWarpSpecializedAdapterINS1F_15DefaultEpilogueIfSJ_SJ_NS1E_6thread17LinearCombinationIfLi1EffLNS1J_9ScaleType4KindE0ELNS_15FloatRoundStyleE2EfEENS1_15EpilogueDefaultEEEEEvvEEEEvNT_6ParamsE:
        .type           _ZN7cutlass13device_kernelINS_4gemm6kernel13GemmUniversalIN4cute5tupleIJiiiiEEENS1_10collective13CollectiveMmaINS1_34MainloopSm90TmaGmmaWarpSpecializedILi5ENS5_IJNS4_1CILi1EEESB_SB_EEENS1_35KernelTmaWarpSpecializedCooperativeEEENS5_IJNSA_ILi256EEENSA_ILi64EEENSA_ILi32EEEEEEfNS5_IJlSB_lEEEfSJ_NS4_8TiledMMAINS4_8MMA_AtomIJNS4_4SM904GMMA29MMA_64x64x8_F32TF32TF32_SS_TNILNSN_7ScaleInE1ELSP_1EEEEEENS4_6LayoutINS5_IJNSA_ILi2EEESB_SB_EEENS5_IJSB_NSA_ILi0EEESV_EEEEENS5_IJNS4_10UnderscoreESY_SY_EEEEENS4_13SM90_TMA_LOADENS4_14ComposedLayoutINS4_7SwizzleILi3ELi4ELi3EEENS4_18smem_ptr_flag_bitsILi32EEENSS_INS5_IJNSA_ILi8EEESH_EEENS5_IJSH_SB_EEEEEEEvNS4_8identityES11_S1B_vS1C_EENS_8epilogue10collective6detail29Sm90TmaWarpSpecializedAdapterINS1F_15DefaultEpilogueIfSJ_SJ_NS1E_6thread17LinearCombinationIfLi1EffLNS1J_9ScaleType4KindE0ELNS_15FloatRoundStyleE2EfEENS1_15EpilogueDefaultEEEEEvvEEEEvNT_6ParamsE,@function
        .size           _ZN7cutlass13device_kernelINS_4gemm6kernel13GemmUniversalIN4cute5tupleIJiiiiEEENS1_10collective13CollectiveMmaINS1_34MainloopSm90TmaGmmaWarpSpecializedILi5ENS5_IJNS4_1CILi1EEESB_SB_EEENS1_35KernelTmaWarpSpecializedCooperativeEEENS5_IJNSA_ILi256EEENSA_ILi64EEENSA_ILi32EEEEEEfNS5_IJlSB_lEEEfSJ_NS4_8TiledMMAINS4_8MMA_AtomIJNS4_4SM904GMMA29MMA_64x64x8_F32TF32TF32_SS_TNILNSN_7ScaleInE1ELSP_1EEEEEENS4_6LayoutINS5_IJNSA_ILi2EEESB_SB_EEENS5_IJSB_NSA_ILi0EEESV_EEEEENS5_IJNS4_10UnderscoreESY_SY_EEEEENS4_13SM90_TMA_LOADENS4_14ComposedLayoutINS4_7SwizzleILi3ELi4ELi3EEENS4_18smem_ptr_flag_bitsILi32EEENSS_INS5_IJNSA_ILi8EEESH_EEENS5_IJSH_SB_EEEEEEEvNS4_8identityES11_S1B_vS1C_EENS_8epilogue10collective6detail29Sm90TmaWarpSpecializedAdapterINS1F_15DefaultEpilogueIfSJ_SJ_NS1E_6thread17LinearCombinationIfLi1EffLNS1J_9ScaleType4KindE0ELNS_15FloatRoundStyleE2EfEENS1_15EpilogueDefaultEEEEEvvEEEEvNT_6ParamsE,(.L_x_194 - _ZN7cutlass13device_kernelINS_4gemm6kernel13GemmUniversalIN4cute5tupleIJiiiiEEENS1_10collective13CollectiveMmaINS1_34MainloopSm90TmaGmmaWarpSpecializedILi5ENS5_IJNS4_1CILi1EEESB_SB_EEENS1_35KernelTmaWarpSpecializedCooperativeEEENS5_IJNSA_ILi256EEENSA_ILi64EEENSA_ILi32EEEEEEfNS5_IJlSB_lEEEfSJ_NS4_8TiledMMAINS4_8MMA_AtomIJNS4_4SM904GMMA29MMA_64x64x8_F32TF32TF32_SS_TNILNSN_7ScaleInE1ELSP_1EEEEEENS4_6LayoutINS5_IJNSA_ILi2EEESB_SB_EEENS5_IJSB_NSA_ILi0EEESV_EEEEENS5_IJNS4_10UnderscoreESY_SY_EEEEENS4_13SM90_TMA_LOADENS4_14ComposedLayoutINS4_7SwizzleILi3ELi4ELi3EEENS4_18smem_ptr_flag_bitsILi32EEENSS_INS5_IJNSA_ILi8EEESH_EEENS5_IJSH_SB_EEEEEEEvNS4_8identityES11_S1B_vS1C_EENS_8epilogue10collective6detail29Sm90TmaWarpSpecializedAdapterINS1F_15DefaultEpilogueIfSJ_SJ_NS1E_6thread17LinearCombinationIfLi1EffLNS1J_9ScaleType4KindE0ELNS_15FloatRoundStyleE2EfEENS1_15EpilogueDefaultEEEEEvvEEEEvNT_6ParamsE)
        .other          _ZN7cutlass13device_kernelINS_4gemm6kernel13GemmUniversalIN4cute5tupleIJiiiiEEENS1_10collective13CollectiveMmaINS1_34MainloopSm90TmaGmmaWarpSpecializedILi5ENS5_IJNS4_1CILi1EEESB_SB_EEENS1_35KernelTmaWarpSpecializedCooperativeEEENS5_IJNSA_ILi256EEENSA_ILi64EEENSA_ILi32EEEEEEfNS5_IJlSB_lEEEfSJ_NS4_8TiledMMAINS4_8MMA_AtomIJNS4_4SM904GMMA29MMA_64x64x8_F32TF32TF32_SS_TNILNSN_7ScaleInE1ELSP_1EEEEEENS4_6LayoutINS5_IJNSA_ILi2EEESB_SB_EEENS5_IJSB_NSA_ILi0EEESV_EEEEENS5_IJNS4_10UnderscoreESY_SY_EEEEENS4_13SM90_TMA_LOADENS4_14ComposedLayoutINS4_7SwizzleILi3ELi4ELi3EEENS4_18smem_ptr_flag_bitsILi32EEENSS_INS5_IJNSA_ILi8EEESH_EEENS5_IJSH_SB_EEEEEEEvNS4_8identityES11_S1B_vS1C_EENS_8epilogue10collective6detail29Sm90TmaWarpSpecializedAdapterINS1F_15DefaultEpilogueIfSJ_SJ_NS1E_6thread17LinearCombinationIfLi1EffLNS1J_9ScaleType4KindE0ELNS_15FloatRoundStyleE2EfEENS1_15EpilogueDefaultEEEEEvvEEEEvNT_6ParamsE,@"STO_CUDA_ENTRY STV_DEFAULT"
_ZN7cutlass13device_kernelINS_4gemm6kernel13GemmUniversalIN4cute5tupleIJiiiiEEENS1_10collective13CollectiveMmaINS1_34MainloopSm90TmaGmmaWarpSpecializedILi5ENS5_IJNS4_1CILi1EEESB_SB_EEENS1_35KernelTmaWarpSpecializedCooperativeEEENS5_IJNSA_ILi256EEENSA_ILi64EEENSA_ILi32EEEEEEfNS5_IJlSB_lEEEfSJ_NS4_8TiledMMAINS4_8MMA_AtomIJNS4_4SM904GMMA29MMA_64x64x8_F32TF32TF32_SS_TNILNSN_7ScaleInE1ELSP_1EEEEEENS4_6LayoutINS5_IJNSA_ILi2EEESB_SB_EEENS5_IJSB_NSA_ILi0EEESV_EEEEENS5_IJNS4_10UnderscoreESY_SY_EEEEENS4_13SM90_TMA_LOADENS4_14ComposedLayoutINS4_7SwizzleILi3ELi4ELi3EEENS4_18smem_ptr_flag_bitsILi32EEENSS_INS5_IJNSA_ILi8EEESH_EEENS5_IJSH_SB_EEEEEEEvNS4_8identityES11_S1B_vS1C_EENS_8epilogue10collective6detail29Sm90TmaWarpSpecializedAdapterINS1F_15DefaultEpilogueIfSJ_SJ_NS1E_6thread17LinearCombinationIfLi1EffLNS1J_9ScaleType4KindE0ELNS_15FloatRoundStyleE2EfEENS1_15EpilogueDefaultEEEEEvvEEEEvNT_6ParamsE:
[----:B------:R-:W0:Y:S01]  /*0000*/  LDC R1, c[0x0][0x28] ;  /* 0x00000a00ff017b82 */ /* 0x000e220000000800 */
[----:B------:R-:W1:Y:S01]  /*0010*/  S2R R18, SR_TID.X ;  /* 0x0000000000127919 */ /* 0x000e620000002100 */
[----:B------:R-:W-:Y:S01]  /*0020*/  ELECT P0, URZ, PT ;  /* 0x00000000003f782f */ /* 0x000fe20003800000 */
[----:B------:R-:W-:Y:S01]  /*0030*/  BSSY B0, `(.L_x_0) ;  /* 0x000000f000007945 */ /* 0x000fe20003800000 */
[--C-:B-1----:R-:W-:Y:S02]  /*0040*/  SHF.R.U32.HI R0, RZ, 0x5, R18.reuse ;  /* 0x00000005ff007819 */ /* 0x102fe40000011612 */
[----:B------:R-:W-:-:S03]  /*0050*/  SHF.R.U32.HI R22, RZ, 0x7, R18 ;  /* 0x00000007ff167819 */ /* 0x000fc60000011612 */
[----:B------:R-:W1:Y:S04]  /*0060*/  SHFL.IDX PT, R5, R0, RZ, 0x1f ;  /* 0x00001fff00057589 */ /* 0x000e6800000e0000 */
[----:B------:R2:W3:Y:S01]  /*0070*/  SHFL.IDX PT, R8, R22, RZ, 0x1f ;  /* 0x00001fff16087589 */ /* 0x0004e200000e0000 */
[----:B-1----:R-:W-:-:S13]  /*0080*/  ISETP.NE.OR P0, PT, R5, RZ, !P0 ;  /* 0x000000ff0500720c */ /* 0x002fda0004705670 */
[----:B0-23--:R-:W-:Y:S05]  /*0090*/  @P0 BRA `(.L_x_1) ;  /* 0x0000000000200947 */ /* 0x00dfea0003800000 */
[----:B------:R-:W-:Y:S02]  /*00a0*/  ULDC.64 UR4, c[0x0][0x198] ;  /* 0x0000660000047ab9 */ /* 0x000fe40000000a00 */
[----:B------:R-:W-:Y:S02]  /*00b0*/  UIADD3 UR6, UP0, UR4, 0xf0, URZ ;  /* 0x000000f004067890 */ /* 0x000fe4000ff1e03f */
[----:B------:R-:W-:Y:S02]  /*00c0*/  UIADD3 UR4, UP1, UR4, 0x1f0, URZ ;  /* 0x000001f004047890 */ /* 0x000fe4000ff3e03f */
[----:B------:R-:W-:Y:S02]  /*00d0*/  UIADD3.X UR7, URZ, UR5, URZ, UP0, !UPT ;  /* 0x000000053f077290 */ /* 0x000fe400087fe43f */
[----:B------:R-:W-:-:S07]  /*00e0*/  UIADD3.X UR5, URZ, UR5, URZ, UP1, !UPT ;  /* 0x000000053f057290 */ /* 0x000fce0008ffe43f */
[----:B------:R0:W-:Y:S02]  /*00f0*/  UTMACCTL.PF [UR6] ;  /* 0x00000000060079b9 */ /* 0x0001e40008040000 */
[----:B------:R0:W-:Y:S02]  /*0100*/  UTMACCTL.PF [UR4] ;  /* 0x00000000040079b9 */ /* 0x0001e40008040000 */
[----:B0-----:R-:W-:Y:S01]  /*0110*/  NOP ;  /* 0x0000000000007918 */ /* 0x001fe20000000000 */
.L_x_1:
[----:B------:R-:W-:Y:S05]  /*0120*/  BSYNC B0 ;  /* 0x0000000000007941 */ /* 0x000fea0003800000 */
.L_x_0:
[----:B------:R-:W0:Y:S02]  /*0130*/  SHFL.IDX PT, R2, R0, RZ, 0x1f ;  /* 0x00001fff00027589 */ /* 0x000e2400000e0000 */
[----:B0-----:R-:W-:-:S13]  /*0140*/  ISETP.NE.AND P0, PT, R2, RZ, PT ;  /* 0x000000ff0200720c */ /* 0x001fda0003f05270 */
[----:B------:R-:W-:Y:S05]  /*0150*/  @P0 BRA `(.L_x_2) ;  /* 0x0000000000600947 */ /* 0x000fea0003800000 */
[----:B------:R-:W0:Y:S01]  /*0160*/  S2UR UR8, SR_CgaCtaId ;  /* 0x00000000000879c3 */ /* 0x000e220000008800 */
[----:B------:R-:W-:Y:S01]  /*0170*/  UMOV UR4, 0x400 ;  /* 0x0000040000047882 */ /* 0x000fe20000000000 */
[----:B------:R-:W-:Y:S01]  /*0180*/  UMOV UR5, 0x1 ;  /* 0x0000000100057882 */ /* 0x000fe20000000000 */
[----:B------:R-:W-:Y:S01]  /*0190*/  UMOV UR6, 0x100 ;  /* 0x0000010000067882 */ /* 0x000fe20000000000 */
[----:B------:R-:W-:Y:S01]  /*01a0*/  ELECT P0, URZ, PT ;  /* 0x00000000003f782f */ /* 0x000fe20003800000 */
[----:B------:R-:W-:-:S04]  /*01b0*/  UIADD3 UR6, -UR6, 0x100000, URZ ;  /* 0x0010000006067890 */ /* 0x000fc8000fffe13f */
[----:B------:R-:W-:Y:S02]  /*01c0*/  USHF.L.U32 UR7, UR6, 0xb, URZ ;  /* 0x0000000b06077899 */ /* 0x000fe4000800063f */
[----:B------:R-:W-:Y:S02]  /*01d0*/  USHF.L.U32 UR6, UR6, 0x1, URZ ;  /* 0x0000000106067899 */ /* 0x000fe4000800063f */
[----:B0-----:R-:W-:Y:S02]  /*01e0*/  ULEA UR8, UR8, UR4, 0x18 ;  /* 0x0000000408087291 */ /* 0x001fe4000f8ec03f */
[----:B------:R-:W-:-:S04]  /*01f0*/  UIADD3 UR4, -UR5, 0x100000, URZ ;  /* 0x0010000005047890 */ /* 0x000fc8000fffe13f */
[----:B------:R-:W-:Y:S02]  /*0200*/  USHF.L.U32 UR5, UR4, 0xb, URZ ;  /* 0x0000000b04057899 */ /* 0x000fe4000800063f */
[----:B------:R-:W-:Y:S01]  /*0210*/  USHF.L.U32 UR4, UR4, 0x1, URZ ;  /* 0x0000000104047899 */ /* 0x000fe2000800063f */
[----:B------:R-:W0:Y:S11]  /*0220*/  FENCE.VIEW.ASYNC.S ;  /* 0x00000000000073c6 */ /* 0x000e360000000000 */
[----:B0-----:R0:W1:Y:S01]  /*0230*/  SYNCS.EXCH.64 URZ, [UR8], UR4 ;  /* 0x00000004083f75b2 */ /* 0x0010620008000100 */
[----:B------:R0:W2:Y:S01]  /*0240*/  SYNCS.EXCH.64 URZ, [UR8+0x28], UR6 ;  /* 0x00002806083f75b2 */ /* 0x0000a20008000100 */
[----:B------:R0:W3:Y:S01]  /*0250*/  SYNCS.EXCH.64 URZ, [UR8+0x8], UR4 ;  /* 0x00000804083f75b2 */ /* 0x0000e20008000100 */
[----:B------:R0:W4:Y:S01]  /*0260*/  SYNCS.EXCH.64 URZ, [UR8+0x30], UR6 ;  /* 0x00003006083f75b2 */ /* 0x0001220008000100 */
[----:B------:R0:W0:Y:S01]  /*0270*/  SYNCS.EXCH.64 URZ, [UR8+0x10], UR4 ;  /* 0x00001004083f75b2 */ /* 0x0000220008000100 */
[----:B------:R0:W0:Y:S01]  /*0280*/  SYNCS.EXCH.64 URZ, [UR8+0x38], UR6 ;  /* 0x00003806083f75b2 */ /* 0x0000220008000100 */
[----:B------:R0:W0:Y:S01]  /*0290*/  SYNCS.EXCH.64 URZ, [UR8+0x18], UR4 ;  /* 0x00001804083f75b2 */ /* 0x0000220008000100 */
[----:B------:R0:W0:Y:S01]  /*02a0*/  SYNCS.EXCH.64 URZ, [UR8+0x40], UR6 ;  /* 0x00004006083f75b2 */ /* 0x0000220008000100 */
[----:B------:R0:W0:Y:S01]  /*02b0*/  SYNCS.EXCH.64 URZ, [UR8+0x20], UR4 ;  /* 0x00002004083f75b2 */ /* 0x0000220008000100 */
[----:B------:R0:W0:Y:S01]  /*02c0*/  SYNCS.EXCH.64 URZ, [UR8+0x48], UR6 ;  /* 0x00004806083f75b2 */ /* 0x0000220008000100 */
[----:B------:R-:W-:Y:S01]  /*02d0*/  NOP ;  /* 0x0000000000007918 */ /* 0x000fe20000000000 */
.L_x_2:
[----:B------:R-:W5:Y:S01]  /*02e0*/  SHFL.IDX PT, R0, R0, RZ, 0x1f ;  /* 0x00001fff00007589 */ /* 0x000f6200000e0000 */
[----:B------:R-:W1:Y:S01]  /*02f0*/  LDC R2, c[0x0][0x65c] ;  /* 0x00019700ff027b82 */ /* 0x000e620000000800 */
[----:B------:R-:W-:Y:S02]  /*0300*/  ELECT P0, URZ, PT ;  /* 0x00000000003f782f */ /* 0x000fe40003800000 */
[----:B------:R-:W-:Y:S01]  /*0310*/  LOP3.LUT R6, R6, 0xfffff7ff, RZ, 0xc0, !PT ;  /* 0xfffff7ff06067812 */ /* 0x000fe200078ec0ff */
[----:B------:R-:W2:Y:S01]  /*0320*/  S2R R3, SR_CTAID.Y ;  /* 0x0000000000037919 */ /* 0x000ea20000002600 */
[----:B0-----:R-:W-:Y:S01]  /*0330*/  UMOV UR4, 0x20 ;  /* 0x0000002000047882 */ /* 0x001fe20000000000 */
[----:B------:R-:W-:Y:S01]  /*0340*/  ISETP.NE.AND P2, PT, R8, RZ, PT ;  /* 0x000000ff0800720c */ /* 0x000fe20003f45270 */
[----:B------:R-:W-:Y:S01]  /*0350*/  NOP ;  /* 0x0000000000007918 */ /* 0x000fe20000000000 */
[----:B------:R-:W0:Y:S01]  /*0360*/  S2R R4, SR_CTAID.X ;  /* 0x0000000000047919 */ /* 0x000e220000002500 */
[----:B------:R-:W-:Y:S01]  /*0370*/  NOP ;  /* 0x0000000000007918 */ /* 0x000fe20000000000 */
[----:B-----5:R-:W-:-:S02]  /*0380*/  ISETP.NE.OR P0, PT, R0, RZ, !P0 ;  /* 0x000000ff0000720c */ /* 0x020fc40004705670 */
[----:B-1----:R-:W-:-:S11]  /*0390*/  ISETP.NE.AND P3, PT, R2, 0x1, PT ;  /* 0x000000010200780c */ /* 0x002fd60003f65270 */
[----:B------:R-:W-:Y:S01]  /*03a0*/  VOTEU.ALL UP0, P0 ;  /* 0x00000000003f7886 */ /* 0x000fe20000000000 */
[----:B------:R-:W-:Y:S01]  /*03b0*/  VOTEU.ALL UP1, P0 ;  /* 0x00000000003f7886 */ /* 0x000fe20000020000 */
[----:B------:R-:W-:Y:S01]  /*03c0*/  @P3 LOP3.LUT R6, R6, 0x800, RZ, 0xfc, !PT ;  /* 0x0000080006063812 */ /* 0x000fe200078efcff */
[----:B------:R-:W0:Y:S01]  /*03d0*/  @P3 LDC R17, c[0x0][0x10] ;  /* 0x00000400ff113b82 */ /* 0x000e220000000800 */
[----:B------:R-:W-:Y:S01]  /*03e0*/  SHF.R.S32.HI R6, RZ, 0x1f, R5 ;  /* 0x0000001fff067819 */ /* 0x000fe20000011405 */
[----:B------:R-:W-:Y:S01]  /*03f0*/  @!UP0 UMOV UR6, 0x400 ;  /* 0x0000040000068882 */ /* 0x000fe20000000000 */
[----:B------:R-:W-:-:S04]  /*0400*/  @!UP0 UIADD3 UR4, -UR4, 0x100000, URZ ;  /* 0x0010000004048890 */ /* 0x000fc8000fffe13f */
[----:B------:R-:W-:Y:S02]  /*0410*/  @!UP0 USHF.L.U32 UR5, UR4, 0xb, URZ ;  /* 0x0000000b04058899 */ /* 0x000fe4000800063f */
[----:B------:R-:W-:Y:S01]  /*0420*/  @!UP0 USHF.L.U32 UR4, UR4, 0x1, URZ ;  /* 0x0000000104048899 */ /* 0x000fe2000800063f */
[----:B------:R-:W-:Y:S01]  /*0430*/  @P3 IMAD.MOV.U32 R7, RZ, RZ, RZ ;  /* 0x000000ffff073224 */ /* 0x000fe200078e00ff */
[----:B------:R-:W-:Y:S01]  /*0440*/  LEA.HI R6, R6, R5, RZ, 0x2 ;  /* 0x0000000506067211 */ /* 0x000fe200078f10ff */
[----:B------:R-:W-:Y:S01]  /*0450*/  @P3 IMAD.MOV.U32 R11, RZ, RZ, RZ ;  /* 0x000000ffff0b3224 */ /* 0x000fe200078e00ff */
[----:B------:R-:W1:Y:S02]  /*0460*/  @!UP0 S2UR UR7, SR_CgaCtaId ;  /* 0x00000000000789c3 */ /* 0x000e640000008800 */
[----:B------:R-:W-:Y:S01]  /*0470*/  LOP3.LUT R0, R6, 0xfffffffc, RZ, 0xc0, !PT ;  /* 0xfffffffc06007812 */ /* 0x000fe200078ec0ff */
[----:B--2---:R-:W-:-:S04]  /*0480*/  @P3 IMAD.MOV.U32 R6, RZ, RZ, R3 ;  /* 0x000000ffff063224 */ /* 0x004fc800078e0003 */
[----:B------:R-:W-:Y:S01]  /*0490*/  IMAD.IADD R0, R5, 0x1, -R0 ;  /* 0x0000000105007824 */ /* 0x000fe200078e0a00 */
[----:B------:R-:W2:Y:S01]  /*04a0*/  @!P3 LDC R9, c[0x0][0xc] ;  /* 0x00000300ff09bb82 */ /* 0x000ea20000000800 */
[----:B------:R-:W-:Y:S02]  /*04b0*/  IMAD.MOV.U32 R5, RZ, RZ, RZ ;  /* 0x000000ffff057224 */ /* 0x000fe400078e00ff */
[----:B0-----:R-:W-:-:S04]  /*04c0*/  @P3 IMAD.WIDE.U32 R16, R4, R17, R6 ;  /* 0x0000001104103225 */ /* 0x001fc800078e0006 */
[----:B------:R-:W-:Y:S01]  /*04d0*/  @P3 IMAD.IADD R17, R17, 0x1, R11 ;  /* 0x0000000111113824 */ /* 0x000fe200078e020b */
[----:B-1----:R-:W-:Y:S01]  /*04e0*/  @!UP0 ULEA UR6, UR7, UR6, 0x18 ;  /* 0x0000000607068291 */ /* 0x002fe2000f8ec03f */
[----:B------:R-:W-:Y:S01]  /*04f0*/  VOTEU.ALL UP0, P0 ;  /* 0x00000000003f7886 */ /* 0x000fe20000000000 */
[----:B------:R-:W-:-:S04]  /*0500*/  ISETP.NE.AND P0, PT, R0, 0x3, PT ;  /* 0x000000030000780c */ /* 0x000fc80003f05270 */
[----:B------:R-:W-:Y:S01]  /*0510*/  ISETP.EQ.OR P0, PT, R0, RZ, !P0 ;  /* 0x000000ff0000720c */ /* 0x000fe20004702670 */
[----:B--2---:R-:W-:-:S03]  /*0520*/  @!P3 IMAD.WIDE.U32 R6, R9, R3, R4 ;  /* 0x000000030906b225 */ /* 0x004fc600078e0004 */
[C---:B------:R-:W-:Y:S01]  /*0530*/  ISETP.EQ.AND P0, PT, R8.reuse, RZ, P0 ;  /* 0x000000ff0800720c */ /* 0x040fe20000702270 */
[----:B------:R-:W-:Y:S01]  /*0540*/  VIADD R8, R8, 0xffffffff ;  /* 0xffffffff08087836 */ /* 0x000fe20000000000 */
[----:B------:R-:W0:Y:S02]  /*0550*/  FENCE.VIEW.ASYNC.S ;  /* 0x00000000000073c6 */ /* 0x000e240000000000 */
[----:B0-----:R0:W3:Y:S01]  /*0560*/  @!UP0 SYNCS.EXCH.64 URZ, [UR6+0x60], UR4 ;  /* 0x00006004063f85b2 */ /* 0x0010e20008000100 */
[----:B------:R-:W-:Y:S01]  /*0570*/  @!P3 IMAD.MOV.U32 R16, RZ, RZ, R6 ;  /* 0x000000ffff10b224 */ /* 0x000fe200078e0006 */
[----:B------:R-:W-:Y:S02]  /*0580*/  SEL R19, RZ, 0x1, !P0 ;  /* 0x00000001ff137807 */ /* 0x000fe40004000000 */
[----:B------:R-:W-:Y:S02]  /*0590*/  ISETP.GE.U32.AND P1, PT, R8, 0x2, PT ;  /* 0x000000020800780c */ /* 0x000fe40003f26070 */
[----:B------:R-:W-:-:S02]  /*05a0*/  @!P3 MOV R17, R7 ;  /* 0x000000070011b202 */ /* 0x000fc40000000f00 */
[----:B------:R-:W-:Y:S01]  /*05b0*/  SEL R19, R19, 0x2, P1 ;  /* 0x0000000213137807 */ /* 0x000fe20000800000 */
[----:B------:R0:W3:Y:S01]  /*05c0*/  @!UP1 SYNCS.EXCH.64 URZ, [UR6+0x68], UR4 ;  /* 0x00006804063f95b2 */ /* 0x0000e20008000100 */
[----:B------:R-:W-:Y:S01]  /*05d0*/  NOP ;  /* 0x0000000000007918 */ /* 0x000fe20000000000 */
[----:B---34-:R-:W-:Y:S06]  /*05e0*/  BAR.SYNC.DEFER_BLOCKING 0x0 ;  /* 0x0000000000007b1d */ /* 0x018fec0000010000 */
[----:B------:R-:W-:Y:S05]  /*05f0*/  @!P2 BRA `(.L_x_3) ;  /* 0x0000005c0064a947 */ /* 0x000fea0003800000 */
[----:B------:R-:W-:-:S13]  /*0600*/  ISETP.GT.U32.AND P0, PT, R8, 0x1, PT ;  /* 0x000000010800780c */ /* 0x000fda0003f04070 */
[----:B0-----:R-:W-:Y:S05]  /*0610*/  @P0 EXIT ;  /* 0x000000000000094d */ /* 0x001fea0003800000 */
[----:B------:R-:W-:Y:S01]  /*0620*/  ULDC.64 UR4, c[0x0][0x650] ;  /* 0x0001940000047ab9 */ /* 0x000fe20000000a00 */
[----:B------:R-:W-:Y:S01]  /*0630*/  PRMT R0, RZ, 0x7610, R0 ;  /* 0x00007610ff007816 */ /* 0x000fe20000000000 */
[----:B------:R-:W-:Y:S01]  /*0640*/  IMAD.MOV.U32 R92, RZ, RZ, -0x1 ;  /* 0xffffffffff5c7424 */ /* 0x000fe200078e00ff */
[----:B------:R-:W-:Y:S01]  /*0650*/  ISETP.GE.U32.AND P0, PT, R16, UR4, PT ;  /* 0x0000000410007c0c */ /* 0x000fe2000bf06070 */
[----:B------:R-:W-:Y:S02]  /*0660*/  IMAD.MOV.U32 R90, RZ, RZ, -0x1 ;  /* 0xffffffffff5a7424 */ /* 0x000fe400078e00ff */
[----:B------:R-:W-:Y:S01]  /*0670*/  IMAD.MOV.U32 R23, RZ, RZ, -0x1 ;  /* 0xffffffffff177424 */ /* 0x000fe200078e00ff */
[----:B------:R-:W-:-:S13]  /*0680*/  ISETP.GE.U32.AND.EX P0, PT, R17, UR5, PT, P0 ;  /* 0x0000000511007c0c */ /* 0x000fda000bf06100 */
[----:B------:R-:W-:Y:S05]  /*0690*/  @P0 BRA `(.L_x_4) ;  /* 0x0000000400540947 */ /* 0x000fea0003800000 */
[----:B------:R-:W0:Y:S01]  /*06a0*/  LDC.64 R14, c[0x0][0x628] ;  /* 0x00018a00ff0e7b82 */ /* 0x000e220000000a00 */
[----:B------:R-:W-:Y:S02]  /*06b0*/  IMAD.MOV.U32 R6, RZ, RZ, R16 ;  /* 0x000000ffff067224 */ /* 0x000fe400078e0010 */
[----:B------:R-:W-:-:S05]  /*06c0*/  IMAD.MOV.U32 R7, RZ, RZ, R17 ;  /* 0x000000ffff077224 */ /* 0x000fca00078e0011 */
[----:B------:R-:W1:Y:S08]  /*06d0*/  LDC R0, c[0x0][0x630] ;  /* 0x00018c00ff007b82 */ /* 0x000e700000000800 */
[----:B------:R-:W2:Y:S01]  /*06e0*/  LDC.64 R20, c[0x0][0x620] ;  /* 0x00018800ff147b82 */ /* 0x000ea20000000a00 */
[----:B0-----:R-:W-:-:S04]  /*06f0*/  ISETP.NE.U32.AND P0, PT, R14, RZ, PT ;  /* 0x000000ff0e00720c */ /* 0x001fc80003f05070 */
[----:B------:R-:W-:-:S13]  /*0700*/  ISETP.NE.AND.EX P0, PT, R15, RZ, PT, P0 ;  /* 0x000000ff0f00720c */ /* 0x000fda0003f05300 */
[----:B-12---:R-:W-:Y:S05]  /*0710*/  @!P0 BRA `(.L_x_5) ;  /* 0x0000000000288947 */ /* 0x006fea0003800000 */
[----:B------:R-:W0:Y:S02]  /*0720*/  LDC R11, c[0x0][0x634] ;  /* 0x00018d00ff0b7b82 */ /* 0x000e240000000800 */
[----:B0-----:R-:W-:-:S05]  /*0730*/  IADD3 R11, P0, R16, R11, RZ ;  /* 0x0000000b100b7210 */ /* 0x001fca0007f1e0ff */
[----:B------:R-:W-:-:S04]  /*0740*/  IMAD.X R13, RZ, RZ, R17, P0 ;  /* 0x000000ffff0d7224 */ /* 0x000fc800000e0611 */
[----:B------:R-:W-:-:S04]  /*0750*/  IMAD.WIDE.U32 R6, R13, R14, RZ ;  /* 0x0000000e0d067225 */ /* 0x000fc800078e00ff */
[----:B------:R-:W-:-:S04]  /*0760*/  IMAD.WIDE.U32 R8, P0, R11, R15, R6 ;  /* 0x0000000f0b087225 */ /* 0x000fc80007800006 */
[----:B------:R-:W-:-:S04]  /*0770*/  IMAD.WIDE.U32 R6, R11, R14, RZ ;  /* 0x0000000e0b067225 */ /* 0x000fc800078e00ff */
[----:B------:R-:W-:Y:S01]  /*0780*/  IMAD.X R11, RZ, RZ, RZ, P0 ;  /* 0x000000ffff0b7224 */ /* 0x000fe200000e06ff */
[----:B------:R-:W-:Y:S01]  /*0790*/  IADD3 RZ, P0, R7, R8, RZ ;  /* 0x0000000807ff7210 */ /* 0x000fe20007f1e0ff */
[----:B------:R-:W-:-:S04]  /*07a0*/  IMAD.MOV.U32 R10, RZ, RZ, R9 ;  /* 0x000000ffff0a7224 */ /* 0x000fc800078e0009 */
[----:B------:R-:W-:-:S08]  /*07b0*/  IMAD.WIDE.U32.X R6, R13, R15, R10, P0 ;  /* 0x0000000f0d067225 */ /* 0x000fd000000e040a */
.L_x_5:
[-CC-:B------:R-:W-:Y:S01]  /*07c0*/  SHF.R.U64 R23, R6, R0.reuse, R7.reuse ;  /* 0x0000000006177219 */ /* 0x180fe20000001207 */
[----:B------:R-:W0:Y:S01]  /*07d0*/  LDC R10, c[0x0][0x618] ;  /* 0x00018600ff0a7b82 */ /* 0x000e220000000800 */
[----:B------:R-:W-:Y:S01]  /*07e0*/  SHF.R.U32.HI R5, RZ, R0, R7 ;  /* 0x00000000ff057219 */ /* 0x000fe20000011607 */
[----:B------:R-:W-:Y:S01]  /*07f0*/  ULDC UR4, c[0x0][0x150] ;  /* 0x0000540000047ab9 */ /* 0x000fe20000000800 */
[----:B------:R-:W-:Y:S02]  /*0800*/  IADD3 R9, P0, RZ, -R23, RZ ;  /* 0x80000017ff097210 */ /* 0x000fe40007f1e0ff */
[----:B------:R-:W-:Y:S02]  /*0810*/  I2FP.F32.U32 R0, R4 ;  /* 0x0000000400007245 */ /* 0x000fe40000201000 */
[----:B------:R-:W-:Y:S01]  /*0820*/  IADD3.X R11, RZ, ~R5, RZ, P0, !PT ;  /* 0x80000005ff0b7210 */ /* 0x000fe200007fe4ff */
[----:B------:R-:W1:Y:S01]  /*0830*/  LDC.64 R28, c[0x0][0x640] ;  /* 0x00019000ff1c7b82 */ /* 0x000e620000000a00 */
[----:B------:R-:W-:-:S04]  /*0840*/  IMAD.WIDE.U32 R6, R9, R20, R16 ;  /* 0x0000001409067225 */ /* 0x000fc800078e0010 */
[----:B------:R-:W-:Y:S01]  /*0850*/  FMUL R0, R0, UR4 ;  /* 0x0000000400007c20 */ /* 0x000fe20008400000 */
[----:B------:R-:W-:Y:S01]  /*0860*/  ULDC UR4, c[0x0][0x154] ;  /* 0x0000550000047ab9 */ /* 0x000fe20000000800 */
[----:B------:R-:W-:Y:S01]  /*0870*/  IMAD R8, R11, R20, RZ ;  /* 0x000000140b087224 */ /* 0x000fe200078e02ff */
[----:B------:R-:W2:Y:S03]  /*0880*/  LDC R5, c[0x0][0x144] ;  /* 0x00005100ff057b82 */ /* 0x000ea60000000800 */
[----:B------:R-:W3:Y:S01]  /*0890*/  F2I.U32.TRUNC.NTZ R0, R0 ;  /* 0x0000000000007305 */ /* 0x000ee2000020f000 */
[----:B------:R-:W-:-:S04]  /*08a0*/  IMAD R9, R9, R21, R8 ;  /* 0x0000001509097224 */ /* 0x000fc800078e0208 */
[----:B------:R-:W-:Y:S01]  /*08b0*/  IMAD.IADD R7, R7, 0x1, R9 ;  /* 0x0000000107077824 */ /* 0x000fe200078e0209 */
[----:B------:R-:W4:Y:S01]  /*08c0*/  LDC R12, c[0x0][0x608] ;  /* 0x00018200ff0c7b82 */ /* 0x000f220000000800 */
[----:B------:R-:W-:-:S03]  /*08d0*/  IMAD.MOV.U32 R9, RZ, RZ, -0x1 ;  /* 0xffffffffff097424 */ /* 0x000fc600078e00ff */
[-CC-:B0-----:R-:W-:Y:S02]  /*08e0*/  SHF.R.U64 R20, R6, R10.reuse, R7.reuse ;  /* 0x0000000a06147219 */ /* 0x181fe40000001207 */
[----:B------:R-:W-:Y:S02]  /*08f0*/  I2FP.F32.U32 R6, R3 ;  /* 0x0000000300067245 */ /* 0x000fe40000201000 */
[----:B------:R-:W-:Y:S01]  /*0900*/  SHF.R.U32.HI R7, RZ, R10, R7 ;  /* 0x0000000aff077219 */ /* 0x000fe20000011607 */
[----:B------:R-:W0:Y:S01]  /*0910*/  LDC R26, c[0x0][0x658] ;  /* 0x00019600ff1a7b82 */ /* 0x000e220000000800 */
[----:B-1----:R-:W-:Y:S01]  /*0920*/  ISETP.NE.U32.AND P0, PT, R28, RZ, PT ;  /* 0x000000ff1c00720c */ /* 0x002fe20003f05070 */
[----:B---3--:R-:W-:Y:S02]  /*0930*/  IMAD.MOV R8, RZ, RZ, -R0 ;  /* 0x000000ffff087224 */ /* 0x008fe400078e0a00 */
[----:B------:R-:W-:Y:S01]  /*0940*/  FMUL R6, R6, UR4 ;  /* 0x0000000406067c20 */ /* 0x000fe20008400000 */
[----:B------:R-:W-:-:S03]  /*0950*/  ISETP.NE.AND.EX P0, PT, R29, RZ, PT, P0 ;  /* 0x000000ff1d00720c */ /* 0x000fc60003f05300 */
[----:B------:R-:W1:Y:S01]  /*0960*/  LDC R14, c[0x0][0x148] ;  /* 0x00005200ff0e7b82 */ /* 0x000e620000000800 */
[----:B--2---:R-:W-:-:S07]  /*0970*/  IMAD R0, R5, R8, R4 ;  /* 0x0000000805007224 */ /* 0x004fce00078e0204 */
[----:B------:R-:W2:Y:S01]  /*0980*/  LDC R24, c[0x0][0x600] ;  /* 0x00018000ff187b82 */ /* 0x000ea20000000800 */
[-CC-:B----4-:R-:W-:Y:S02]  /*0990*/  SHF.R.U64 R30, R20, R12.reuse, R7.reuse ;  /* 0x0000000c141e7219 */ /* 0x190fe40000001207 */
[----:B------:R-:W-:Y:S01]  /*09a0*/  SHF.R.U32.HI R5, RZ, R12, R7 ;  /* 0x0000000cff057219 */ /* 0x000fe20000011607 */
[----:B------:R-:W-:Y:S01]  /*09b0*/  IMAD.MOV.U32 R7, RZ, RZ, 0x1 ;  /* 0x00000001ff077424 */ /* 0x000fe200078e00ff */
[----:B------:R3:W4:Y:S03]  /*09c0*/  F2I.U32.TRUNC.NTZ R12, R6 ;  /* 0x00000006000c7305 */ /* 0x000726000020f000 */
[----:B------:R-:W1:Y:S01]  /*09d0*/  LDC R15, c[0x0][0x648] ;  /* 0x00019200ff0f7b82 */ /* 0x000e620000000800 */
[-C--:B0-----:R-:W-:Y:S02]  /*09e0*/  SHF.L.U32 R4, R9, R26.reuse, RZ ;  /* 0x0000001a09047219 */ /* 0x081fe400000006ff */
[----:B------:R-:W-:-:S02]  /*09f0*/  SHF.R.U64 R32, R30, R26, R5 ;  /* 0x0000001a1e207219 */ /* 0x000fc40000001205 */
[----:B------:R-:W-:Y:S02]  /*0a00*/  LOP3.LUT R11, RZ, R4, RZ, 0x33, !PT ;  /* 0x00000004ff0b7212 */ /* 0x000fe400078e33ff */
[-C--:B------:R-:W-:Y:S01]  /*0a10*/  SHF.R.U32.HI R5, RZ, R26.reuse, R5 ;  /* 0x0000001aff057219 */ /* 0x080fe20000011605 */
[----:B------:R-:W0:Y:S01]  /*0a20*/  LDC R21, c[0x0][0x638] ;  /* 0x00018e00ff157b82 */ /* 0x000e220000000800 */
[----:B------:R-:W-:Y:S01]  /*0a30*/  SHF.L.U32 R10, R7, R26, RZ ;  /* 0x0000001a070a7219 */ /* 0x000fe200000006ff */
[----:B------:R-:W-:-:S06]  /*0a40*/  IMAD.MOV.U32 R4, RZ, RZ, R32 ;  /* 0x000000ffff047224 */ /* 0x000fcc00078e0020 */
[----:B------:R-:W0:Y:S01]  /*0a50*/  LDC R92, c[0x0][0x610] ;  /* 0x00018400ff5c7b82 */ /* 0x000e220000000800 */
[----:B---34-:R-:W-:Y:S05]  /*0a60*/  @!P0 BRA `(.L_x_6) ;  /* 0x0000000000288947 */ /* 0x018fea0003800000 */
[----:B------:R-:W3:Y:S02]  /*0a70*/  LDC R9, c[0x0][0x64c] ;  /* 0x00019300ff097b82 */ /* 0x000ee40000000800 */
[----:B---3--:R-:W-:-:S05]  /*0a80*/  IADD3 R9, P0, R32, R9, RZ ;  /* 0x0000000920097210 */ /* 0x008fca0007f1e0ff */
        /* <DEDUP_REMOVED lines=8> */
.L_x_6:
[----:B-1----:R-:W-:Y:S01]  /*0b10*/  SHF.R.U64 R4, R4, R15, R5 ;  /* 0x0000000f04047219 */ /* 0x002fe20000001205 */
[----:B--2---:R-:W-:Y:S01]  /*0b20*/  VIADD R5, R24, 0xffffffff ;  /* 0xffffffff18057836 */ /* 0x004fe20000000000 */
[----:B------:R-:W-:Y:S02]  /*0b30*/  IADD3 R12, -R12, RZ, RZ ;  /* 0x000000ff0c0c7210 */ /* 0x000fe40007ffe1ff */
[----:B------:R-:W-:Y:S01]  /*0b40*/  LOP3.LUT R11, R30, R11, RZ, 0xc0, !PT ;  /* 0x0000000b1e0b7212 */ /* 0x000fe200078ec0ff */
[----:B------:R-:W-:Y:S01]  /*0b50*/  IMAD.MOV R6, RZ, RZ, -R4 ;  /* 0x000000ffff067224 */ /* 0x000fe200078e0a04 */
[----:B------:R-:W-:Y:S01]  /*0b60*/  LOP3.LUT R5, R20, R5, RZ, 0xc0, !PT ;  /* 0x0000000514057212 */ /* 0x000fe200078ec0ff */
[----:B------:R-:W-:Y:S02]  /*0b70*/  @P3 IMAD R0, R14, R12, R3 ;  /* 0x0000000c0e003224 */ /* 0x000fe400078e0203 */
[----:B------:R-:W-:Y:S02]  /*0b80*/  IMAD R11, R10, R4, R11 ;  /* 0x000000040a0b7224 */ /* 0x000fe400078e020b */
[----:B0-----:R-:W-:-:S02]  /*0b90*/  IMAD R3, R6, R21, R32 ;  /* 0x0000001506037224 */ /* 0x001fc400078e0220 */
[----:B------:R-:W-:Y:S02]  /*0ba0*/  IMAD R92, R11, R92, R0 ;  /* 0x0000005c0b5c7224 */ /* 0x000fe400078e0200 */
[----:B------:R-:W-:Y:S02]  /*0bb0*/  IMAD R3, R3, R24, R5 ;  /* 0x0000001803037224 */ /* 0x000fe400078e0205 */
[----:B------:R-:W-:-:S03]  /*0bc0*/  IMAD.MOV.U32 R0, RZ, RZ, 0x1 ;  /* 0x00000001ff007424 */ /* 0x000fc600078e00ff */
[----:B------:R-:W-:Y:S02]  /*0bd0*/  SEL R90, R3, R92, !P3 ;  /* 0x0000005c035a7207 */ /* 0x000fe40005800000 */
[----:B------:R-:W-:-:S07]  /*0be0*/  SEL R92, R92, R3, !P3 ;  /* 0x000000035c5c7207 */ /* 0x000fce0005800000 */
.L_x_4:
[----:B------:R-:W-:-:S08]  /*0bf0*/  NOP ;  /* 0x0000000000007918 */ /* 0x000fd00000000000 */
[----:B------:R-:W0:Y:S02]  /*0c00*/  USETMAXREG.TRY_ALLOC.CTAPOOL UP0, 0xe8 ;  /* 0x000000e8000079c8 */ /* 0x000e240008000600 */
[----:B0-----:R-:W-:-:S13]  /*0c10*/  PLOP3.LUT P0, PT, PT, PT, UP0, 0x80, 0x0 ;  /* 0x000000000000781c */ /* 0x001fda0003f0f008 */
[----:B------:R-:W-:Y:S05]  /*0c20*/  @!P0 BRA `(.L_x_4) ;  /* 0xfffffffc00f08947 */ /* 0x000fea000383ffff */
[----:B------:R-:W-:Y:S01]  /*0c30*/  ULDC.64 UR4, c[0x0][0x598] ;  /* 0x0001660000047ab9 */ /* 0x000fe20000000a00 */
[----:B------:R-:W-:Y:S01]  /*0c40*/  ULDC.64 UR36, c[0x0][0x208] ;  /* 0x0000820000247ab9 */ /* 0x000fe20000000a00 */
[----:B------:R-:W-:-:S04]  /*0c50*/  ISETP.NE.U32.AND P0, PT, RZ, UR4, PT ;  /* 0x00000004ff007c0c */ /* 0x000fc8000bf05070 */
[----:B------:R-:W-:-:S13]  /*0c60*/  ISETP.NE.AND.EX P0, PT, RZ, UR5, PT, P0 ;  /* 0x00000005ff007c0c */ /* 0x000fda000bf05300 */
[----:B------:R-:W-:Y:S05]  /*0c70*/  @!P0 BRA `(.L_x_7) ;  /* 0x00000000001c8947 */ /* 0x000fea0003800000 */
[----:B------:R-:W0:Y:S02]  /*0c80*/  LDC.64 R4, c[0x0][0x598] ;  /* 0x00016600ff047b82 */ /* 0x000e240000000a00 */
[----:B0-----:R-:W2:Y:S02]  /*0c90*/  LDG.E.64 R4, desc[UR36][R4.64] ;  /* 0x0000002404047981 */ /* 0x001ea4000c1e1b00 */
[----:B--2---:R-:W-:-:S04]  /*0ca0*/  ISETP.NE.U32.AND P0, PT, R4, RZ, PT ;  /* 0x000000ff0400720c */ /* 0x004fc80003f05070 */
[----:B------:R-:W-:-:S13]  /*0cb0*/  ISETP.NE.AND.EX P0, PT, R5, RZ, PT, P0 ;  /* 0x000000ff0500720c */ /* 0x000fda0003f05300 */
[----:B------:R-:W-:Y:S05]  /*0cc0*/  @!P0 BRA `(.L_x_7) ;  /* 0x0000000000088947 */ /* 0x000fea0003800000 */
[----:B------:R0:W5:Y:S01]  /*0cd0*/  LD.E R88, desc[UR36][R4.64] ;  /* 0x0000002404587980 */ /* 0x000162000c101900 */
[----:B------:R-:W-:Y:S05]  /*0ce0*/  BRA `(.L_x_8) ;  /* 0x0000000000247947 */ /* 0x000fea0003800000 */
.L_x_7:
[----:B------:R-:W-:Y:S02]  /*0cf0*/  ULDC.64 UR4, c[0x0][0x588] ;  /* 0x0001620000047ab9 */ /* 0x000fe40000000a00 */
[----:B------:R-:W-:-:S04]  /*0d00*/  ISETP.NE.U32.AND P0, PT, RZ, UR4, PT ;  /* 0x00000004ff007c0c */ /* 0x000fc8000bf05070 */
[----:B------:R-:W-:-:S13]  /*0d10*/  ISETP.NE.AND.EX P0, PT, RZ, UR5, PT, P0 ;  /* 0x00000005ff007c0c */ /* 0x000fda000bf05300 */
[----:B------:R-:W-:Y:S05]  /*0d20*/  @!P0 BRA `(.L_x_9) ;  /* 0x00000000000c8947 */ /* 0x000fea0003800000 */
[----:B------:R-:W0:Y:S02]  /*0d30*/  LDC.64 R88, c[0x0][0x588] ;  /* 0x00016200ff587b82 */ /* 0x000e240000000a00 */
[----:B0-----:R1:W5:Y:S01]  /*0d40*/  LDG.E R88, desc[UR36][R88.64] ;  /* 0x0000002458587981 */ /* 0x001362000c1e1900 */
[----:B------:R-:W-:Y:S05]  /*0d50*/  BRA `(.L_x_8) ;  /* 0x0000000000087947 */ /* 0x000fea0003800000 */
.L_x_9:
[----:B------:R-:W-:Y:S02]  /*0d60*/  ULDC UR4, c[0x0][0x580] ;  /* 0x0001600000047ab9 */ /* 0x000fe40000000800 */
[----:B------:R-:W-:-:S07]  /*0d70*/  IMAD.U32 R88, RZ, RZ, UR4 ;  /* 0x00000004ff587e24 */ /* 0x000fce000f8e00ff */
.L_x_8:
[----:B------:R-:W-:Y:S02]  /*0d80*/  ULDC.64 UR4, c[0x0][0x5a0] ;  /* 0x0001680000047ab9 */ /* 0x000fe40000000a00 */
[----:B------:R-:W-:-:S04]  /*0d90*/  ISETP.NE.U32.AND P0, PT, RZ, UR4, PT ;  /* 0x00000004ff007c0c */ /* 0x000fc8000bf05070 */
[----:B------:R-:W-:-:S13]  /*0da0*/  ISETP.NE.AND.EX P0, PT, RZ, UR5, PT, P0 ;  /* 0x00000005ff007c0c */ /* 0x000fda000bf05300 */
[----:B------:R-:W-:Y:S05]  /*0db0*/  @!P0 BRA `(.L_x_10) ;  /* 0x00000000001c8947 */ /* 0x000fea0003800000 */
[----:B0-----:R-:W0:Y:S02]  /*0dc0*/  LDC.64 R4, c[0x0][0x5a0] ;  /* 0x00016800ff047b82 */ /* 0x001e240000000a00 */
[----:B0-----:R-:W2:Y:S02]  /*0dd0*/  LDG.E.64 R4, desc[UR36][R4.64] ;  /* 0x0000002404047981 */ /* 0x001ea4000c1e1b00 */
[----:B--2---:R-:W-:-:S04]  /*0de0*/  ISETP.NE.U32.AND P0, PT, R4, RZ, PT ;  /* 0x000000ff0400720c */ /* 0x004fc80003f05070 */
[----:B------:R-:W-:-:S13]  /*0df0*/  ISETP.NE.AND.EX P0, PT, R5, RZ, PT, P0 ;  /* 0x000000ff0500720c */ /* 0x000fda0003f05300 */
[----:B------:R-:W-:Y:S05]  /*0e00*/  @!P0 BRA `(.L_x_10) ;  /* 0x0000000000088947 */ /* 0x000fea0003800000 */
[----:B-1----:R0:W5:Y:S01]  /*0e10*/  LD.E R89, desc[UR36][R4.64] ;  /* 0x0000002404597980 */ /* 0x002162000c101900 */
[----:B------:R-:W-:Y:S05]  /*0e20*/  BRA `(.L_x_11) ;  /* 0x0000000000247947 */ /* 0x000fea0003800000 */
.L_x_10:
[----:B------:R-:W-:Y:S02]  /*0e30*/  ULDC.64 UR4, c[0x0][0x590] ;  /* 0x0001640000047ab9 */ /* 0x000fe40000000a00 */
[----:B------:R-:W-:-:S04]  /*0e40*/  ISETP.NE.U32.AND P0, PT, RZ, UR4, PT ;  /* 0x00000004ff007c0c */ /* 0x000fc8000bf05070 */
[----:B------:R-:W-:-:S13]  /*0e50*/  ISETP.NE.AND.EX P0, PT, RZ, UR5, PT, P0 ;  /* 0x00000005ff007c0c */ /* 0x000fda000bf05300 */
[----:B------:R-:W-:Y:S05]  /*0e60*/  @!P0 BRA `(.L_x_12) ;  /* 0x00000000000c8947 */ /* 0x000fea0003800000 */
[----:B0-----:R-:W1:Y:S02]  /*0e70*/  LDC.64 R4, c[0x0][0x590] ;  /* 0x00016400ff047b82 */ /* 0x001e640000000a00 */
[----:B-1----:R1:W5:Y:S01]  /*0e80*/  LDG.E R89, desc[UR36][R4.64] ;  /* 0x0000002404597981 */ /* 0x002362000c1e1900 */
[----:B------:R-:W-:Y:S05]  /*0e90*/  BRA `(.L_x_11) ;  /* 0x0000000000087947 */ /* 0x000fea0003800000 */
.L_x_12:
[----:B------:R-:W-:Y:S02]  /*0ea0*/  ULDC UR4, c[0x0][0x584] ;  /* 0x0001610000047ab9 */ /* 0x000fe40000000800 */
[----:B-1----:R-:W-:-:S07]  /*0eb0*/  IMAD.U32 R89, RZ, RZ, UR4 ;  /* 0x00000004ff597e24 */ /* 0x002fce000f8e00ff */
.L_x_11:
[----:B------:R-:W-:-:S13]  /*0ec0*/  LOP3.LUT P0, RZ, R0, 0xff, RZ, 0xc0, !PT ;  /* 0x000000ff00ff7812 */ /* 0x000fda000780c0ff */
[----:B------:R-:W-:Y:S05]  /*0ed0*/  @!P0 EXIT ;  /* 0x000000000000894d */ /* 0x000fea0003800000 */
[----:B------:R-:W-:Y:S01]  /*0ee0*/  ULDC UR4, c[0x0][0x28c] ;  /* 0x0000a30000047ab9 */ /* 0x000fe20000000800 */
[----:B------:R-:W-:Y:S01]  /*0ef0*/  LOP3.LUT R104, R19, 0x1, RZ, 0xfc, !PT ;  /* 0x0000000113687812 */ /* 0x000fe200078efcff */
[----:B------:R-:W-:Y:S01]  /*0f00*/  UIADD3 UR4, UR4, 0x1f, URZ ;  /* 0x0000001f04047890 */ /* 0x000fe2000fffe03f */
[----:B------:R-:W-:Y:S01]  /*0f10*/  UMOV UR38, URZ ;  /* 0x0000003f00267c82 */ /* 0x000fe20008000000 */
[----:B------:R-:W-:Y:S02]  /*0f20*/  UMOV UR39, URZ ;  /* 0x0000003f00277c82 */ /* 0x000fe40008000000 */
[----:B------:R-:W-:-:S04]  /*0f30*/  USHF.R.S32.HI UR5, URZ, 0x1f, UR4 ;  /* 0x0000001f3f057899 */ /* 0x000fc80008011404 */
[----:B------:R-:W-:-:S04]  /*0f40*/  ULEA.HI UR5, UR5, UR4, URZ, 0x5 ;  /* 0x0000000405057291 */ /* 0x000fc8000f8f283f */
[----:B------:R-:W-:-:S12]  /*0f50*/  USHF.R.S32.HI UR40, URZ, 0x5, UR5 ;  /* 0x000000053f287899 */ /* 0x000fd80008011405 */
.L_x_156:
[----:B------:R-:W-:Y:S01]  /*0f60*/  LOP3.LUT R0, R18, 0x80, RZ, 0xc0, !PT ;  /* 0x0000008012007812 */ /* 0x000fe200078ec0ff */
[----:B------:R-:W2:Y:S01]  /*0f70*/  S2UR UR7, SR_CgaCtaId ;  /* 0x00000000000779c3 */ /* 0x000ea20000008800 */
[----:B------:R-:W-:Y:S02]  /*0f80*/  UMOV UR6, 0x400 ;  /* 0x0000040000067882 */ /* 0x000fe40000000000 */
[----:B------:R-:W-:-:S06]  /*0f90*/  SHF.R.U32.HI R0, RZ, 0x7, R0 ;  /* 0x00000007ff007819 */ /* 0x000fcc0000011600 */
[----:B---3--:R-:W3:Y:S01]  /*0fa0*/  SHFL.IDX PT, R0, R0, RZ, 0x1f ;  /* 0x00001fff00007589 */ /* 0x008ee200000e0000 */
[----:B--2---:R-:W-:Y:S01]  /*0fb0*/  ULEA UR42, UR7, UR6, 0x18 ;  /* 0x00000006072a7291 */ /* 0x004fe2000f8ec03f */
[----:B---3--:R-:W-:-:S13]  /*0fc0*/  R2UR UR4, R0 ;  /* 0x00000000000472ca */ /* 0x008fda00000e0000 */
[----:B------:R-:W-:-:S04]  /*0fd0*/  ULEA.HI UR5, UR4, UR4, URZ, 0x1 ;  /* 0x0000000404057291 */ /* 0x000fc8000f8f083f */
[----:B------:R-:W-:-:S04]  /*0fe0*/  ULOP3.LUT UR5, UR5, 0x7fffe, URZ, 0xc0, !UPT ;  /* 0x0007fffe05057892 */ /* 0x000fc8000f8ec03f */
[----:B------:R-:W-:-:S03]  /*0ff0*/  UIADD3 UR5, UR4, -UR5, URZ ;  /* 0x8000000504057290 */ /* 0x000fc6000fffe03f */
[----:B------:R-:W-:Y:S01]  /*1000*/  ULDC UR4, c[0x0][0x28c] ;  /* 0x0000a30000047ab9 */ /* 0x000fe20000000800 */
[----:B------:R-:W-:Y:S01]  /*1010*/  ULEA UR5, UR5, UR42, 0xd ;  /* 0x0000002a05057291 */ /* 0x000fe2000f8e683f */
[----:B------:R-:W-:-:S03]  /*1020*/  ISETP.LT.AND P0, PT, RZ, UR4, PT ;  /* 0x00000004ff007c0c */ /* 0x000fc6000bf01270 */
[----:B------:R-:W-:-:S04]  /*1030*/  UIADD3 UR5, UR5, 0x100, URZ ;  /* 0x0000010005057890 */ /* 0x000fc8000fffe03f */
[----:B------:R-:W-:-:S04]  /*1040*/  USHF.R.U32.HI UR5, URZ, 0x4, UR5 ;  /* 0x000000043f057899 */ /* 0x000fc80008011605 */
[----:B------:R-:W-:Y:S02]  /*1050*/  ULOP3.LUT UR41, UR5, 0x3fff, URZ, 0xc0, !UPT ;  /* 0x00003fff05297892 */ /* 0x000fe4000f8ec03f */
[----:B01--4-:R-:W-:Y:S10]  /*1060*/  @P0 BRA `(.L_x_13) ;  /* 0x0000000000400947 */ /* 0x013ff40003800000 */
[----:B------:R-:W-:Y:S01]  /*1070*/  MOV R0, 0x0 ;  /* 0x0000000000007802 */ /* 0x000fe20000000f00 */
[----:B------:R-:W-:Y:S01]  /*1080*/  ULDC.64 UR4, c[0x4][0x68] ;  /* 0x01001a0000047ab9 */ /* 0x000fe20000000a00 */
[----:B------:R-:W-:Y:S01]  /*1090*/  ULDC.64 UR6, c[0x4][0x8] ;  /* 0x0100020000067ab9 */ /* 0x000fe20000000a00 */
[----:B01----:R-:W-:Y:S01]  /*10a0*/  IMAD.U32 R4, RZ, RZ, UR4 ;  /* 0x00000004ff047e24 */ /* 0x003fe2000f8e00ff */
[----:B------:R0:W1:Y:S01]  /*10b0*/  LDC.64 R14, c[0x4][R0] ;  /* 0x01000000000e7b82 */ /* 0x0000620000000a00 */
[----:B------:R-:W-:Y:S01]  /*10c0*/  IMAD.U32 R5, RZ, RZ, UR5 ;  /* 0x00000005ff057e24 */ /* 0x000fe2000f8e00ff */
[----:B------:R-:W-:Y:S01]  /*10d0*/  ULDC.64 UR4, c[0x4][0x70] ;  /* 0x01001c0000047ab9 */ /* 0x000fe20000000a00 */
[----:B------:R-:W-:Y:S01]  /*10e0*/  IMAD.U32 R10, RZ, RZ, UR6 ;  /* 0x00000006ff0a7e24 */ /* 0x000fe2000f8e00ff */
[----:B------:R-:W-:Y:S01]  /*10f0*/  MOV R6, UR4 ;  /* 0x0000000400067c02 */ /* 0x000fe20008000f00 */
[----:B------:R-:W-:Y:S02]  /*1100*/  IMAD.U32 R7, RZ, RZ, UR5 ;  /* 0x00000005ff077e24 */ /* 0x000fe4000f8e00ff */
[----:B------:R-:W-:-:S02]  /*1110*/  IMAD.U32 R11, RZ, RZ, UR7 ;  /* 0x00000007ff0b7e24 */ /* 0x000fc4000f8e00ff */
[----:B------:R-:W-:Y:S02]  /*1120*/  IMAD.MOV.U32 R8, RZ, RZ, 0x1e1 ;  /* 0x000001e1ff087424 */ /* 0x000fe400078e00ff */
[----:B------:R-:W-:Y:S02]  /*1130*/  IMAD.MOV.U32 R12, RZ, RZ, 0x1 ;  /* 0x00000001ff0c7424 */ /* 0x000fe400078e00ff */
[----:B0-----:R-:W-:-:S07]  /*1140*/  IMAD.MOV.U32 R13, RZ, RZ, RZ ;  /* 0x000000ffff0d7224 */ /* 0x001fce00078e00ff */
[----:B------:R-:W-:-:S07]  /*1150*/  LEPC R20, `(.L_x_13) ;  /* 0x000000001014794e */ /* 0x000fce0000000000 */
[----:B-1---5:R-:W-:Y:S05]  /*1160*/  CALL.ABS.NOINC R14 ;  /* 0x000000000e007343 */ /* 0x022fea0003c00000 */
.L_x_13:
[----:B------:R-:W-:-:S13]  /*1170*/  ISETP.NE.AND P0, PT, R104, 0x3, PT ;  /* 0x000000036800780c */ /* 0x000fda0003f05270 */
[----:B------:R-:W-:Y:S05]  /*1180*/  @!P0 BRA `(.L_x_14) ;  /* 0x0000000000048947 */ /* 0x000fea0003800000 */
[----:B------:R-:W-:Y:S01]  /*1190*/  BPT.TRAP 0x1 ;  /* 0x000000040000795c */ /* 0x000fe20000300000 */
.L_x_14:
[----:B------:R-:W-:Y:S01]  /*11a0*/  IMAD.U32 R3, RZ, RZ, UR39 ;  /* 0x00000027ff037e24 */ /* 0x000fe2000f8e00ff */
[----:B------:R-:W-:-:S04]  /*11b0*/  MOV R0, UR38 ;  /* 0x0000002600007c02 */ /* 0x000fc80008000f00 */
[----:B------:R-:W-:Y:S02]  /*11c0*/  LEA R3, R3, UR42, 0x3 ;  /* 0x0000002a03037c11 */ /* 0x000fe4000f8e18ff */
[----:B------:R-:W-:-:S04]  /*11d0*/  SHF.L.U32 R0, R0, 0x1f, RZ ;  /* 0x0000001f00007819 */ /* 0x000fc800000006ff */
[----:B------:R2:W3:Y:S01]  /*11e0*/  SYNCS.PHASECHK.TRANS64.TRYWAIT P1, [R3+URZ], R0 ;  /* 0x00000000030075a7 */ /* 0x0004e2000802017f */
[----:B------:R-:W-:Y:S05]  /*11f0*/  @!P0 BRA `(.L_x_15) ;  /* 0x0000000000048947 */ /* 0x000fea0003800000 */
[----:B------:R-:W-:Y:S01]  /*1200*/  BPT.TRAP 0x1 ;  /* 0x000000040000795c */ /* 0x000fe20000300000 */
.L_x_15:
[----:B---3--:R-:W-:Y:S05]  /*1210*/  @P1 BRA `(.L_x_16) ;  /* 0x0000000000081947 */ /* 0x008fea0003800000 */
[----:B------:R-:W3:Y:S02]  /*1220*/  SYNCS.PHASECHK.TRANS64.TRYWAIT P1, [R3+URZ], R0 ;  /* 0x00000000030075a7 */ /* 0x000ee4000802017f */
[----:B---3--:R-:W-:Y:S05]  /*1230*/  @!P1 BRA `(.L_x_17) ;  /* 0x0000006800049947 */ /* 0x008fea0003800000 */
.L_x_16:
[----:B------:R-:W-:-:S04]  /*1240*/  UISETP.LT.AND UP0, UPT, UR40, 0x1, UPT ;  /* 0x000000012800788c */ /* 0x000fc8000bf01270 */
[----:B------:R-:W-:-:S04]  /*1250*/  USEL UR4, UR40, 0x1, UP0 ;  /* 0x0000000128047887 */ /* 0x000fc80008000000 */
[----:B------:R-:W-:-:S06]  /*1260*/  UIADD3 UR4, UR40, -UR4, URZ ;  /* 0x8000000428047290 */ /* 0x000fcc000fffe03f */
[----:B--23--:R-:W-:Y:S01]  /*1270*/  IMAD.U32 R0, RZ, RZ, UR4 ;  /* 0x00000004ff007e24 */ /* 0x00cfe2000f8e00ff */
[----:B------:R-:W-:Y:S05]  /*1280*/  WARPSYNC.ALL ;  /* 0x0000000000007948 */ /* 0x000fea0003800000 */
[----:B------:R-:W-:Y:S01]  /*1290*/  ISETP.GE.AND P1, PT, R0, 0x1, PT ;  /* 0x000000010000780c */ /* 0x000fe20003f26270 */
[----:B------:R-:W-:Y:S01]  /*12a0*/  UIADD3 UR4, UR42, 0x28100, URZ ;  /* 0x000281002a047890 */ /* 0x000fe2000fffe03f */
[----:B------:R-:W-:Y:S01]  /*12b0*/  WARPGROUP.ARRIVE ;  /* 0x00000000000079c5 */ /* 0x000fe20000000000 */
[----:B------:R-:W-:Y:S01]  /*12c0*/  UMOV UR9, 0x40000040 ;  /* 0x4000004000097882 */ /* 0x000fe20000000000 */
[----:B------:R-:W-:Y:S01]  /*12d0*/  UMOV UR11, 0x40000040 ;  /* 0x40000040000b7882 */ /* 0x000fe20000000000 */
[----:B------:R-:W-:-:S04]  /*12e0*/  USHF.R.U32.HI UR4, URZ, 0x4, UR4 ;  /* 0x000000043f047899 */ /* 0x000fc80008011604 */
[----:B------:R-:W-:Y:S02]  /*12f0*/  ULOP3.LUT UR5, UR4, 0x3fff, URZ, 0xc0, !UPT ;  /* 0x00003fff04057892 */ /* 0x000fe4000f8ec03f */
[----:B------:R-:W-:Y:S02]  /*1300*/  ULOP3.LUT UR4, UR41, 0x10000, URZ, 0xfc, !UPT ;  /* 0x0001000029047892 */ /* 0x000fe4000f8efc3f */
[----:B------:R-:W-:Y:S02]  /*1310*/  ULOP3.LUT UR5, UR5, 0x10000, URZ, 0xfc, !UPT ;  /* 0x0001000005057892 */ /* 0x000fe4000f8efc3f */
[----:B------:R-:W-:Y:S02]  /*1320*/  ULEA UR7, UR39, UR4, 0xb ;  /* 0x0000000427077291 */ /* 0x000fe4000f8e583f */
[----:B------:R-:W-:Y:S02]  /*1330*/  ULEA UR6, UR39, UR5, 0x9 ;  /* 0x0000000527067291 */ /* 0x000fe4000f8e483f */
[----:B------:R-:W-:-:S03]  /*1340*/  UIADD3 UR12, UR7, 0x400, URZ ;  /* 0x00000400070c7890 */ /* 0x000fc6000fffe03f */
[----:B------:R-:W-:Y:S02]  /*1350*/  UMOV UR8, UR7 ;  /* 0x0000000700087c82 */ /* 0x000fe40008000000 */
[----:B------:R-:W-:Y:S02]  /*1360*/  UMOV UR10, UR6 ;  /* 0x00000006000a7c82 */ /* 0x000fe40008000000 */
[----:B------:R-:W-:Y:S01]  /*1370*/  HGMMA.64x64x8.F32.TF32 R56, gdesc[UR8], RZ, !UPT, gsb0 ;  /* 0x04e00000083879f0 */ /* 0x000fe2000c0028ff */
[----:B------:R-:W-:Y:S01]  /*1380*/  UMOV UR8, UR12 ;  /* 0x0000000c00087c82 */ /* 0x000fe20008000000 */
[----:B------:R-:W-:Y:S01]  /*1390*/  UMOV UR9, 0x40000040 ;  /* 0x4000004000097882 */ /* 0x000fe20000000000 */
[----:B------:R-:W-:Y:S01]  /*13a0*/  UIADD3 UR12, UR7, 0x402, URZ ;  /* 0x00000402070c7890 */ /* 0x000fe2000fffe03f */
[----:B------:R-:W-:Y:S02]  /*13b0*/  WARPGROUP.DEPBAR.LE gsb0, 0x0 ;  /* 0x00008000000079c5 */ /* 0x000fe40000010000 */
[----:B------:R-:W-:-:S06]  /*13c0*/  WARPGROUP.ARRIVE ;  /* 0x00000000000079c5 */ /* 0x000fcc0000000000 */
[----:B------:R-:W-:Y:S01]  /*13d0*/  HGMMA.64x64x8.F32.TF32 R24, gdesc[UR8], RZ, !UPT, gsb0 ;  /* 0x04e00000081879f0 */ /* 0x000fe2000c0028ff */
[----:B------:R-:W-:Y:S02]  /*13e0*/  UIADD3 UR8, UR7, 0x2, URZ ;  /* 0x0000000207087890 */ /* 0x000fe4000fffe03f */
[----:B------:R-:W-:Y:S01]  /*13f0*/  UIADD3 UR10, UR6, 0x2, URZ ;  /* 0x00000002060a7890 */ /* 0x000fe2000fffe03f */
[----:B------:R-:W-:Y:S01]  /*1400*/  UMOV UR9, 0x40000040 ;  /* 0x4000004000097882 */ /* 0x000fe20000000000 */
[----:B------:R-:W-:Y:S01]  /*1410*/  UMOV UR11, 0x40000040 ;  /* 0x40000040000b7882 */ /* 0x000fe20000000000 */
[----:B------:R-:W-:Y:S02]  /*1420*/  WARPGROUP.DEPBAR.LE gsb0, 0x0 ;  /* 0x00008000000079c5 */ /* 0x000fe40000010000 */
[----:B------:R-:W-:-:S06]  /*1430*/  WARPGROUP.ARRIVE ;  /* 0x00000000000079c5 */ /* 0x000fcc0000000000 */
[----:B------:R-:W-:Y:S01]  /*1440*/  HGMMA.64x64x8.F32.TF32 R56, gdesc[UR8], R56, gsb0 ;  /* 0x04e00000083879f0 */ /* 0x000fe20008002838 */
[----:B------:R-:W-:Y:S01]  /*1450*/  UMOV UR8, UR12 ;  /* 0x0000000c00087c82 */ /* 0x000fe20008000000 */
[----:B------:R-:W-:Y:S01]  /*1460*/  UMOV UR9, 0x40000040 ;  /* 0x4000004000097882 */ /* 0x000fe20000000000 */
[----:B------:R-:W-:Y:S01]  /*1470*/  UIADD3 UR12, UR7, 0x404, URZ ;  /* 0x00000404070c7890 */ /* 0x000fe2000fffe03f */
[----:B------:R-:W-:Y:S02]  /*1480*/  WARPGROUP.DEPBAR.LE gsb0, 0x0 ;  /* 0x00008000000079c5 */ /* 0x000fe40000010000 */
[----:B------:R-:W-:-:S06]  /*1490*/  WARPGROUP.ARRIVE ;  /* 0x00000000000079c5 */ /* 0x000fcc0000000000 */
[----:B------:R-:W-:Y:S01]  /*14a0*/  HGMMA.64x64x8.F32.TF32 R24, gdesc[UR8], R24, gsb0 ;  /* 0x04e00000081879f0 */ /* 0x000fe20008002818 */
        /* <DEDUP_REMOVED lines=9> */
[----:B------:R-:W-:Y:S02]  /*1540*/  WARPGROUP.DEPBAR.LE gsb0, 0x0 ;  /* 0x00008000000079c5 */ /* 0x000fe40000010000 */
[----:B------:R-:W-:-:S06]  /*1550*/  WARPGROUP.ARRIVE ;  /* 0x00000000000079c5 */ /* 0x000fcc0000000000 */
[----:B------:R-:W-:Y:S01]  /*1560*/  HGMMA.64x64x8.F32.TF32 R24, gdesc[UR8], R24, gsb0 ;  /* 0x04e00000081879f0 */ /* 0x000fe20008002818 */
[----:B------:R-:W-:Y:S02]  /*1570*/  UIADD3 UR8, UR7, 0x6, URZ ;  /* 0x0000000607087890 */ /* 0x000fe4000fffe03f */
[----:B------:R-:W-:Y:S01]  /*1580*/  UIADD3 UR10, UR6, 0x6, URZ ;  /* 0x00000006060a7890 */ /* 0x000fe2000fffe03f */
[----:B------:R-:W-:Y:S01]  /*1590*/  UMOV UR9, 0x40000040 ;  /* 0x4000004000097882 */ /* 0x000fe20000000000 */
[----:B------:R-:W-:Y:S01]  /*15a0*/  UMOV UR11, 0x40000040 ;  /* 0x40000040000b7882 */ /* 0x000fe20000000000 */
[----:B------:R-:W-:Y:S01]  /*15b0*/  UIADD3 UR7, UR7, 0x406, URZ ;  /* 0x0000040607077890 */ /* 0x000fe2000fffe03f */
[----:B------:R-:W-:Y:S02]  /*15c0*/  WARPGROUP.DEPBAR.LE gsb0, 0x0 ;  /* 0x00008000000079c5 */ /* 0x000fe40000010000 */
[----:B------:R-:W-:-:S06]  /*15d0*/  WARPGROUP.ARRIVE ;  /* 0x00000000000079c5 */ /* 0x000fcc0000000000 */
[----:B------:R-:W-:Y:S01]  /*15e0*/  HGMMA.64x64x8.F32.TF32 R56, gdesc[UR8], R56, gsb0 ;  /* 0x04e00000083879f0 */ /* 0x000fe20008002838 */
[----:B------:R-:W-:Y:S01]  /*15f0*/  UMOV UR8, UR7 ;  /* 0x0000000700087c82 */ /* 0x000fe20008000000 */
[----:B------:R-:W-:Y:S01]  /*1600*/  UMOV UR9, 0x40000040 ;  /* 0x4000004000097882 */ /* 0x000fe20000000000 */
[----:B------:R-:W-:Y:S02]  /*1610*/  WARPGROUP.DEPBAR.LE gsb0, 0x0 ;  /* 0x00008000000079c5 */ /* 0x000fe40000010000 */
[----:B------:R-:W-:-:S06]  /*1620*/  WARPGROUP.ARRIVE ;  /* 0x00000000000079c5 */ /* 0x000fcc0000000000 */
[----:B------:R-:W-:Y:S03]  /*1630*/  HGMMA.64x64x8.F32.TF32 R24, gdesc[UR8], R24, gsb0 ;  /* 0x04e00000081879f0 */ /* 0x000fe60008002818 */
[----:B------:R-:W-:Y:S02]  /*1640*/  WARPGROUP.DEPBAR.LE gsb0, 0x0 ;  /* 0x00008000000079c5 */ /* 0x000fe40000010000 */
[----:B------:R-:W-:Y:S05]  /*1650*/  @!P1 BRA `(.L_x_18) ;  /* 0x0000000400789947 */ /* 0x000fea0003800000 */
[----:B------:R-:W-:-:S04]  /*1660*/  UIADD3 UR6, UR39, 0x1, URZ ;  /* 0x0000000127067890 */ /* 0x000fc8000fffe03f */
[----:B------:R-:W-:-:S04]  /*1670*/  UISETP.NE.AND UP0, UPT, UR6, 0x5, UPT ;  /* 0x000000050600788c */ /* 0x000fc8000bf05270 */
[----:B------:R-:W-:Y:S02]  /*1680*/  USEL UR7, URZ, 0x1, UP0 ;  /* 0x000000013f077887 */ /* 0x000fe40008000000 */
[----:B------:R-:W-:Y:S02]  /*1690*/  USEL UR6, UR6, URZ, UP0 ;  /* 0x0000003f06067287 */ /* 0x000fe40008000000 */
[----:B------:R-:W-:-:S06]  /*16a0*/  ULOP3.LUT UR7, UR38, UR7, URZ, 0x3c, !UPT ;  /* 0x0000000726077292 */ /* 0x000fcc000f8e3c3f */
[----:B01----:R-:W-:Y:S01]  /*16b0*/  IMAD.U32 R5, RZ, RZ, UR7 ;  /* 0x00000007ff057e24 */ /* 0x003fe2000f8e00ff */
[----:B------:R-:W-:-:S06]  /*16c0*/  UMOV UR7, UR39 ;  /* 0x0000002700077c82 */ /* 0x000fcc0008000000 */
.L_x_25:
[----:B01----:R-:W-:Y:S05]  /*16d0*/  @!P0 BRA `(.L_x_19) ;  /* 0x0000000000048947 */ /* 0x003fea0003800000 */
[----:B------:R-:W-:Y:S01]  /*16e0*/  BPT.TRAP 0x1 ;  /* 0x000000040000795c */ /* 0x000fe20000300000 */
.L_x_19:
[----:B------:R-:W0:Y:S01]  /*16f0*/  S2UR UR9, SR_CgaCtaId ;  /* 0x00000000000979c3 */ /* 0x000e220000008800 */
[----:B------:R-:W-:Y:S01]  /*1700*/  UMOV UR8, 0x400 ;  /* 0x0000040000087882 */ /* 0x000fe20000000000 */
[----:B------:R-:W-:Y:S01]  /*1710*/  SHF.L.U32 R3, R5, 0x1f, RZ ;  /* 0x0000001f05037819 */ /* 0x000fe200000006ff */
[----:B0-----:R-:W-:-:S04]  /*1720*/  ULEA UR15, UR9, UR8, 0x18 ;  /* 0x00000008090f7291 */ /* 0x001fc8000f8ec03f */
[----:B------:R-:W-:-:S09]  /*1730*/  ULEA UR8, UR6, UR15, 0x3 ;  /* 0x0000000f06087291 */ /* 0x000fd2000f8e183f */
[----:B------:R0:W1:Y:S01]  /*1740*/  SYNCS.PHASECHK.TRANS64.TRYWAIT P1, [UR8], R3 ;  /* 0x00000003ff0075a7 */ /* 0x0000620008020148 */
[----:B------:R-:W-:Y:S05]  /*1750*/  @!P0 BRA `(.L_x_20) ;  /* 0x0000000000048947 */ /* 0x000fea0003800000 */
[----:B------:R-:W-:Y:S01]  /*1760*/  BPT.TRAP 0x1 ;  /* 0x000000040000795c */ /* 0x000fe20000300000 */
.L_x_20:
[----:B-1----:R-:W-:Y:S05]  /*1770*/  @P1 BRA `(.L_x_21) ;  /* 0x0000000000081947 */ /* 0x002fea0003800000 */
[----:B------:R-:W1:Y:S02]  /*1780*/  SYNCS.PHASECHK.TRANS64.TRYWAIT P1, [UR8], R3 ;  /* 0x00000003ff0075a7 */ /* 0x000e640008020148 */
[----:B-1----:R-:W-:Y:S05]  /*1790*/  @!P1 BRA `(.L_x_22) ;  /* 0x0000006000c09947 */ /* 0x002fea0003800000 */
.L_x_21:
[----:B------:R-:W-:Y:S01]  /*17a0*/  ULEA UR12, UR6, UR5, 0x9 ;  /* 0x00000005060c7291 */ /* 0x000fe2000f8e483f */
[----:B------:R-:W-:Y:S01]  /*17b0*/  WARPGROUP.ARRIVE ;  /* 0x00000000000079c5 */ /* 0x000fe20000000000 */
[----:B------:R-:W-:Y:S01]  /*17c0*/  ULEA UR13, UR6, UR4, 0xb ;  /* 0x00000004060d7291 */ /* 0x000fe2000f8e583f */
[----:B------:R-:W-:Y:S01]  /*17d0*/  UMOV UR11, 0x40000040 ;  /* 0x40000040000b7882 */ /* 0x000fe20000000000 */
[----:B------:R-:W-:Y:S02]  /*17e0*/  UMOV UR9, 0x40000040 ;  /* 0x4000004000097882 */ /* 0x000fe40000000000 */
[----:B------:R-:W-:Y:S01]  /*17f0*/  UIADD3 UR14, UR13, 0x400, URZ ;  /* 0x000004000d0e7890 */ /* 0x000fe2000fffe03f */
[----:B------:R-:W-:Y:S02]  /*1800*/  UMOV UR10, UR12 ;  /* 0x0000000c000a7c82 */ /* 0x000fe40008000000 */
[----:B------:R-:W-:Y:S02]  /*1810*/  UMOV UR8, UR13 ;  /* 0x0000000d00087c82 */ /* 0x000fe40008000000 */
[----:B------:R-:W-:Y:S01]  /*1820*/  HGMMA.64x64x8.F32.TF32 R56, gdesc[UR8], R56, gsb0 ;  /* 0x04e00000083879f0 */ /* 0x000fe20008002838 */
[----:B------:R-:W-:Y:S01]  /*1830*/  UMOV UR9, 0x40000040 ;  /* 0x4000004000097882 */ /* 0x000fe20000000000 */
[----:B------:R-:W-:Y:S01]  /*1840*/  UMOV UR8, UR14 ;  /* 0x0000000e00087c82 */ /* 0x000fe20008000000 */
[----:B------:R-:W-:Y:S01]  /*1850*/  UIADD3 UR14, UR13, 0x402, URZ ;  /* 0x000004020d0e7890 */ /* 0x000fe2000fffe03f */
[----:B------:R-:W-:-:S02]  /*1860*/  WARPGROUP.DEPBAR.LE gsb0, 0x0 ;  /* 0x00008000000079c5 */ /* 0x000fc40000010000 */
        /* <DEDUP_REMOVED lines=42> */
[----:B------:R-:W-:Y:S01]  /*1b10*/  BPT.TRAP 0x1 ;  /* 0x000000040000795c */ /* 0x000fe20000300000 */
.L_x_23:
[----:B------:R-:W-:Y:S01]  /*1b20*/  ULEA UR8, UR7, UR15, 0x3 ;  /* 0x0000000f07087291 */ /* 0x000fe2000f8e183f */
[----:B------:R-:W-:-:S03]  /*1b30*/  ISETP.GT.U32.AND P1, PT, R19, 0x1, PT ;  /* 0x000000011300780c */ /* 0x000fc60003f24070 */
[----:B------:R-:W-:-:S04]  /*1b40*/  UIADD3 UR8, UR8, 0x28, URZ ;  /* 0x0000002808087890 */ /* 0x000fc8000fffe03f */
[----:B------:R-:W-:-:S09]  /*1b50*/  UPRMT UR8, URZ, 0x654, UR8 ;  /* 0x000006543f087896 */ /* 0x000fd20008000008 */
[----:B------:R-:W-:Y:S01]  /*1b60*/  SYNCS.ARRIVE.TRANS64.RED.A1T0 RZ, [UR8], RZ ;  /* 0x000000ffffff79a7 */ /* 0x000fe20008100408 */
[----:B------:R-:W-:Y:S05]  /*1b70*/  @P1 BRA `(.L_x_24) ;  /* 0x0000000000041947 */ /* 0x000fea0003800000 */
[----:B------:R-:W-:Y:S01]  /*1b80*/  BPT.TRAP 0x1 ;  /* 0x000000040000795c */ /* 0x000fe20000300000 */
.L_x_24:
[----:B------:R-:W-:Y:S01]  /*1b90*/  UIADD3 UR6, UR6, 0x1, URZ ;  /* 0x0000000106067890 */ /* 0x000fe2000fffe03f */
[C---:B------:R-:W-:Y:S01]  /*1ba0*/  ISETP.GT.AND P1, PT, R0.reuse, 0x1, PT ;  /* 0x000000010000780c */ /* 0x040fe20003f24270 */
[----:B------:R-:W-:Y:S01]  /*1bb0*/  UIADD3 UR7, UR7, 0x1, URZ ;  /* 0x0000000107077890 */ /* 0x000fe2000fffe03f */
[----:B------:R-:W-:Y:S01]  /*1bc0*/  VIADD R0, R0, 0xffffffff ;  /* 0xffffffff00007836 */ /* 0x000fe20000000000 */
[----:B------:R-:W-:Y:S02]  /*1bd0*/  UISETP.NE.AND UP0, UPT, UR6, 0x5, UPT ;  /* 0x000000050600788c */ /* 0x000fe4000bf05270 */
[----:B------:R-:W-:Y:S02]  /*1be0*/  UISETP.NE.AND UP1, UPT, UR7, 0x5, UPT ;  /* 0x000000050700788c */ /* 0x000fe4000bf25270 */
[----:B------:R-:W-:Y:S02]  /*1bf0*/  USEL UR8, URZ, 0x1, UP0 ;  /* 0x000000013f087887 */ /* 0x000fe40008000000 */
[----:B------:R-:W-:-:S02]  /*1c00*/  USEL UR6, UR6, URZ, UP0 ;  /* 0x0000003f06067287 */ /* 0x000fc40008000000 */
[----:B------:R-:W-:Y:S02]  /*1c10*/  USEL UR7, UR7, URZ, UP1 ;  /* 0x0000003f07077287 */ /* 0x000fe40008800000 */
[----:B------:R-:W-:Y:S01]  /*1c20*/  LOP3.LUT R5, R5, UR8, RZ, 0x3c, !PT ;  /* 0x0000000805057c12 */ /* 0x000fe2000f8e3cff */
[----:B------:R-:W-:Y:S09]  /*1c30*/  @P1 BRA `(.L_x_25) ;  /* 0xfffffff800a41947 */ /* 0x000ff2000383ffff */
.L_x_18:
[----:B------:R-:W2:Y:S02]  /*1c40*/  LDC R0, c[0x0][0x28c] ;  /* 0x0000a300ff007b82 */ /* 0x000ea40000000800 */
[----:B--2---:R-:W-:-:S13]  /*1c50*/  ISETP.GE.AND P1, PT, R0, 0x1, PT ;  /* 0x000000010000780c */ /* 0x004fda0003f26270 */
[----:B------:R-:W-:Y:S05]  /*1c60*/  @!P1 BRA `(.L_x_26) ;  /* 0x0000000000489947 */ /* 0x000fea0003800000 */
[----:B------:R-:W-:Y:S05]  /*1c70*/  @!P0 BRA `(.L_x_27) ;  /* 0x0000000000048947 */ /* 0x000fea0003800000 */
[----:B------:R-:W-:Y:S01]  /*1c80*/  BPT.TRAP 0x1 ;  /* 0x000000040000795c */ /* 0x000fe20000300000 */
.L_x_27:
[----:B------:R-:W2:Y:S01]  /*1c90*/  S2UR UR7, SR_CgaCtaId ;  /* 0x00000000000779c3 */ /* 0x000ea20000008800 */
[----:B------:R-:W-:Y:S01]  /*1ca0*/  UISETP.LT.AND UP0, UPT, UR40, 0x1, UPT ;  /* 0x000000012800788c */ /* 0x000fe2000bf01270 */
[----:B------:R-:W-:-:S03]  /*1cb0*/  ISETP.GT.U32.AND P0, PT, R19, 0x1, PT ;  /* 0x000000011300780c */ /* 0x000fc60003f04070 */
[----:B------:R-:W-:-:S04]  /*1cc0*/  USEL UR6, UR40, 0x1, UP0 ;  /* 0x0000000128067887 */ /* 0x000fc80008000000 */
[----:B------:R-:W-:-:S04]  /*1cd0*/  UIADD3 UR6, UR39, UR40, -UR6 ;  /* 0x0000002827067290 */ /* 0x000fc8000fffe806 */
[----:B------:R-:W-:-:S04]  /*1ce0*/  UIMAD.WIDE.U32 UR4, UR6, -0x33333333, URZ ;  /* 0xcccccccd060478a5 */ /* 0x000fc8000f8e003f */
[----:B------:R-:W-:-:S03]  /*1cf0*/  USHF.R.U32.HI UR4, URZ, 0x2, UR5 ;  /* 0x000000023f047899 */ /* 0x000fc60008011605 */
[----:B------:R-:W-:Y:S01]  /*1d00*/  UMOV UR5, 0x400 ;  /* 0x0000040000057882 */ /* 0x000fe20000000000 */
[----:B------:R-:W-:Y:S02]  /*1d10*/  UIMAD UR6, UR4, -0x5, UR6 ;  /* 0xfffffffb040678a4 */ /* 0x000fe4000f8e0206 */
[----:B--2---:R-:W-:-:S04]  /*1d20*/  ULEA UR5, UR7, UR5, 0x18 ;  /* 0x0000000507057291 */ /* 0x004fc8000f8ec03f */
[----:B------:R-:W-:-:S04]  /*1d30*/  ULEA UR6, UR6, UR5, 0x3 ;  /* 0x0000000506067291 */ /* 0x000fc8000f8e183f */
[----:B------:R-:W-:-:S04]  /*1d40*/  UIADD3 UR6, UR6, 0x28, URZ ;  /* 0x0000002806067890 */ /* 0x000fc8000fffe03f */
[----:B------:R-:W-:-:S09]  /*1d50*/  UPRMT UR6, URZ, 0x654, UR6 ;  /* 0x000006543f067896 */ /* 0x000fd20008000006 */
[----:B------:R-:W-:Y:S01]  /*1d60*/  SYNCS.ARRIVE.TRANS64.RED.A1T0 RZ, [UR6], RZ ;  /* 0x000000ffffff79a7 */ /* 0x000fe20008100406 */
[----:B------:R-:W-:Y:S05]  /*1d70*/  @P0 BRA `(.L_x_26) ;  /* 0x0000000000040947 */ /* 0x000fea0003800000 */
[----:B------:R-:W-:Y:S01]  /*1d80*/  BPT.TRAP 0x1 ;  /* 0x000000040000795c */ /* 0x000fe20000300000 */
.L_x_26:
[----:B------:R-:W2:Y:S01]  /*1d90*/  LDC R6, c[0x0][0x288] ;  /* 0x0000a200ff067b82 */ /* 0x000ea20000000800 */
[----:B------:R-:W-:Y:S01]  /*1da0*/  LOP3.LUT R0, R22, 0x1, RZ, 0xc0, !PT ;  /* 0x0000000116007812 */ /* 0x000fe200078ec0ff */
[----:B------:R-:W-:Y:S01]  /*1db0*/  IMAD.SHL.U32 R9, R90, 0x40, RZ ;  /* 0x000000405a097824 */ /* 0x000fe200078e00ff */
[----:B01----:R-:W-:Y:S01]  /*1dc0*/  SHF.R.U32.HI R3, RZ, 0x2, R18 ;  /* 0x00000002ff037819 */ /* 0x003fe20000011612 */
[----:B------:R-:W-:Y:S01]  /*1dd0*/  UIADD3 UR39, UR40, UR39, URZ ;  /* 0x0000002728277290 */ /* 0x000fe2000fffe03f */
[----:B------:R-:W-:Y:S01]  /*1de0*/  LOP3.LUT R4, R18, 0x60, RZ, 0xc0, !PT ;  /* 0x0000006012047812 */ /* 0x000fe200078ec0ff */
[----:B------:R-:W-:Y:S01]  /*1df0*/  IMAD.SHL.U32 R8, R0, 0x40, RZ ;  /* 0x0000004000087824 */ /* 0x000fe200078e00ff */
[----:B------:R-:W-:Y:S01]  /*1e00*/  LOP3.LUT R3, R3, 0x7, RZ, 0xc0, !PT ;  /* 0x0000000703037812 */ /* 0x000fe200078ec0ff */
[C---:B------:R-:W-:Y:S01]  /*1e10*/  IMAD.SHL.U32 R90, R18.reuse, 0x2, RZ ;  /* 0x00000002125a7824 */ /* 0x040fe200078e00ff */
[----:B------:R-:W-:Y:S01]  /*1e20*/  SHF.R.U32.HI R4, RZ, 0x1, R4 ;  /* 0x00000001ff047819 */ /* 0x000fe20000011604 */
[----:B------:R-:W-:Y:S01]  /*1e30*/  UISETP.GT.U32.AND UP0, UPT, UR39, 0x4, UPT ;  /* 0x000000042700788c */ /* 0x000fe2000bf04070 */
[----:B------:R-:W-:Y:S01]  /*1e40*/  LOP3.LUT R5, R18, 0x3, RZ, 0xc0, !PT ;  /* 0x0000000312057812 */ /* 0x000fe200078ec0ff */
[----:B------:R-:W-:Y:S01]  /*1e50*/  ULDC UR7, c[0x0][0x284] ;  /* 0x0000a10000077ab9 */ /* 0x000fe20000000800 */
[--C-:B------:R-:W-:Y:S01]  /*1e60*/  IADD3 R7, RZ, -R4, -R3.reuse ;  /* 0x80000004ff077210 */ /* 0x100fe20007ffe803 */
[----:B------:R-:W-:Y:S01]  /*1e70*/  UISETP.LT.U32.AND UP0, UPT, UR40, 0x5, UP0 ;  /* 0x000000052800788c */ /* 0x000fe20008701070 */
[----:B------:R-:W-:Y:S01]  /*1e80*/  LOP3.LUT R3, R8, 0x40, R3, 0xe2, !PT ;  /* 0x0000004008037812 */ /* 0x000fe200078ee203 */
[----:B------:R-:W-:Y:S01]  /*1e90*/  UISETP.GE.U32.AND UP1, UPT, UR40, 0x5, UPT ;  /* 0x000000052800788c */ /* 0x000fe2000bf26070 */
[----:B------:R-:W-:Y:S01]  /*1ea0*/  SHF.R.S32.HI R15, RZ, 0x1f, R23 ;  /* 0x0000001fff0f7819 */ /* 0x000fe20000011417 */
[----:B------:R-:W-:Y:S01]  /*1eb0*/  ULDC.64 UR8, c[0x0][0x5d0] ;  /* 0x0001740000087ab9 */ /* 0x000fe20000000a00 */
[----:B------:R-:W-:Y:S01]  /*1ec0*/  LOP3.LUT R90, R9, 0x6, R90, 0xf8, !PT ;  /* 0x00000006095a7812 */ /* 0x000fe200078ef85a */
[----:B------:R-:W-:Y:S01]  /*1ed0*/  UIMAD.WIDE.U32 UR4, UR39, -0x33333333, URZ ;  /* 0xcccccccd270478a5 */ /* 0x000fe2000f8e003f */
[C---:B------:R-:W-:Y:S01]  /*1ee0*/  IMAD.WIDE R10, R92.reuse, 0x100, RZ ;  /* 0x000001005c0a7825 */ /* 0x040fe200078e02ff */
[----:B------:R-:W-:Y:S01]  /*1ef0*/  USEL UR6, URZ, 0x1, !UP0 ;  /* 0x000000013f067887 */ /* 0x000fe2000c000000 */
[----:B------:R-:W-:Y:S01]  /*1f00*/  SHF.R.S32.HI R91, RZ, 0x1f, R90 ;  /* 0x0000001fff5b7819 */ /* 0x000fe2000001145a */
[----:B------:R-:W-:Y:S01]  /*1f10*/  USHF.R.U32.HI UR4, URZ, 0x2, UR5 ;  /* 0x000000023f047899 */ /* 0x000fe20008011605 */
[----:B--2---:R-:W-:Y:S01]  /*1f20*/  IMAD R8, R5, -0x2, R6 ;  /* 0xfffffffe05087824 */ /* 0x004fe200078e0206 */
[----:B------:R-:W-:Y:S01]  /*1f30*/  ISETP.GE.AND P0, PT, R9, R6, PT ;  /* 0x000000060900720c */ /* 0x000fe20003f06270 */
[----:B------:R-:W-:Y:S01]  /*1f40*/  IMAD.SHL.U32 R5, R92, 0x100, RZ ;  /* 0x000001005c057824 */ /* 0x000fe200078e00ff */
[----:B------:R-:W-:Y:S01]  /*1f50*/  ULOP3.LUT UR38, UR38, UR6, URZ, 0x3c, !UPT ;  /* 0x0000000626267292 */ /* 0x000fe2000f8e3c3f */
[----:B------:R-:W-:Y:S01]  /*1f60*/  IMAD R6, R15, UR8, RZ ;  /* 0x000000080f067c24 */ /* 0x000fe2000f8e02ff */
[----:B------:R-:W-:Y:S01]  /*1f70*/  LOP3.LUT R115, R10, R3, R4, 0xfe, !PT ;  /* 0x000000030a737212 */ /* 0x000fe200078efe04 */
[----:B------:R-:W-:Y:S01]  /*1f80*/  IMAD R0, R0, -0x40, R7 ;  /* 0xffffffc000007824 */ /* 0x000fe200078e0207 */
[----:B------:R-:W-:Y:S01]  /*1f90*/  ISETP.GE.OR P0, PT, R5, UR7, P0 ;  /* 0x0000000705007c0c */ /* 0x000fe20008706670 */
[C---:B------:R-:W-:Y:S01]  /*1fa0*/  IMAD R13, R23.reuse, UR9, R6 ;  /* 0x00000009170d7c24 */ /* 0x040fe2000f8e0206 */
[----:B------:R-:W-:Y:S01]  /*1fb0*/  UIMAD UR39, UR4, -0x5, UR39 ;  /* 0xfffffffb042778a4 */ /* 0x000fe2000f8e0227 */
[----:B------:R-:W-:Y:S01]  /*1fc0*/  IMAD.WIDE.U32 R6, R23, UR8, R90 ;  /* 0x0000000817067c25 */ /* 0x000fe2000f8e005a */
[----:B------:R-:W-:Y:S01]  /*1fd0*/  @UP1 ULOP3.LUT UR38, UR38, 0x1, UR4, 0x78, !UPT ;  /* 0x0000000126261892 */ /* 0x000fe2000f8e7804 */
[----:B------:R-:W-:-:S02]  /*1fe0*/  IADD3 R3, -R5, UR7, R0 ;  /* 0x0000000705037c10 */ /* 0x000fc4000fffe100 */
[----:B------:R-:W-:Y:S01]  /*1ff0*/  IMAD.IADD R4, R8, 0x1, -R9 ;  /* 0x0000000108047824 */ /* 0x000fe200078e0a09 */
[----:B------:R-:W-:Y:S01]  /*2000*/  IADD3 R7, R7, R13, RZ ;  /* 0x0000000d07077210 */ /* 0x000fe20007ffe0ff */
[----:B------:R-:W-:-:S04]  /*2010*/  IMAD.MOV.U32 R0, RZ, RZ, -0x1 ;  /* 0xffffffffff007424 */ /* 0x000fc800078e00ff */
[----:B------:R-:W-:Y:S05]  /*2020*/  @P0 BRA `(.L_x_28) ;  /* 0x0000003c002c0947 */ /* 0x000fea0003800000 */
[----:B------:R-:W0:Y:S01]  /*2030*/  LDC.64 R112, c[0x0][0x5c8] ;  /* 0x00017200ff707b82 */ /* 0x000e220000000a00 */
[----:B-----5:R-:W-:Y:S01]  /*2040*/  FSETP.NEU.AND P1, PT, R89, RZ, PT ;  /* 0x000000ff5900720b */ /* 0x020fe20003f2d000 */
[----:B------:R-:W-:Y:S01]  /*2050*/  BSSY B0, `(.L_x_28) ;  /* 0x00003c8000007945 */ /* 0x000fe20003800000 */
[----:B------:R-:W-:-:S04]  /*2060*/  ISETP.GT.AND P6, PT, R4, RZ, PT ;  /* 0x000000ff0400720c */ /* 0x000fc80003fc4270 */
[----:B------:R-:W-:Y:S01]  /*2070*/  ISETP.GT.AND P0, PT, R3, RZ, P6 ;  /* 0x000000ff0300720c */ /* 0x000fe20003704270 */
[-C--:B0-----:R-:W-:Y:S02]  /*2080*/  IMAD R8, R11, R112.reuse, RZ ;  /* 0x000000700b087224 */ /* 0x081fe400078e02ff */
[----:B------:R-:W-:-:S04]  /*2090*/  IMAD.WIDE.U32 R12, R115, R112, R6 ;  /* 0x00000070730c7225 */ /* 0x000fc800078e0006 */
[----:B------:R-:W-:-:S04]  /*20a0*/  IMAD R5, R115, R113, R8 ;  /* 0x0000007173057224 */ /* 0x000fc800078e0208 */
[----:B------:R-:W-:Y:S01]  /*20b0*/  IMAD.IADD R105, R13, 0x1, R5 ;  /* 0x000000010d697824 */ /* 0x000fe200078e0205 */
[----:B------:R-:W-:Y:S06]  /*20c0*/  @!P1 BRA `(.L_x_29) ;  /* 0x00000028008c9947 */ /* 0x000fec0003800000 */
[----:B------:R-:W0:Y:S01]  /*20d0*/  LDC.64 R94, c[0x0][0x5b8] ;  /* 0x00016e00ff5e7b82 */ /* 0x000e220000000a00 */
[----:B------:R-:W-:-:S07]  /*20e0*/  ULDC.64 UR4, c[0x0][0x5c0] ;  /* 0x0001700000047ab9 */ /* 0x000fce0000000a00 */
[----:B------:R-:W1:Y:S08]  /*20f0*/  LDC.64 R100, c[0x0][0x5b0] ;  /* 0x00016c00ff647b82 */ /* 0x000e700000000a00 */
[----:B------:R-:W2:Y:S01]  /*2100*/  LDC.64 R92, c[0x0][0x5a8] ;  /* 0x00016a00ff5c7b82 */ /* 0x000ea20000000a00 */
[-C--:B0-----:R-:W-:Y:S02]  /*2110*/  IMAD R6, R15, R94.reuse, RZ ;  /* 0x0000005e0f067224 */ /* 0x081fe400078e02ff */
[----:B------:R-:W-:-:S04]  /*2120*/  IMAD.WIDE.U32 R98, R23, R94, R90 ;  /* 0x0000005e17627225 */ /* 0x000fc800078e005a */
[----:B------:R-:W-:Y:S02]  /*2130*/  IMAD R111, R23, R95, R6 ;  /* 0x0000005f176f7224 */ /* 0x000fe400078e0206 */
[-C--:B-1----:R-:W-:Y:S02]  /*2140*/  IMAD R6, R11, R100.reuse, RZ ;  /* 0x000000640b067224 */ /* 0x082fe400078e02ff */
[----:B------:R-:W-:Y:S02]  /*2150*/  IMAD.IADD R97, R99, 0x1, R111 ;  /* 0x0000000163617824 */ /* 0x000fe400078e026f */
[----:B------:R-:W-:Y:S02]  /*2160*/  IMAD.MOV.U32 R96, RZ, RZ, R98 ;  /* 0x000000ffff607224 */ /* 0x000fe400078e0062 */
[C---:B------:R-:W-:Y:S02]  /*2170*/  IMAD R21, R115.reuse, R101, R6 ;  /* 0x0000006573157224 */ /* 0x040fe400078e0206 */
[----:B------:R-:W-:-:S04]  /*2180*/  IMAD.WIDE.U32 R6, R115, R100, R96 ;  /* 0x0000006473067225 */ /* 0x000fc800078e0060 */
[----:B------:R-:W-:Y:S01]  /*2190*/  IMAD.IADD R5, R7, 0x1, R21 ;  /* 0x0000000107057824 */ /* 0x000fe200078e0215 */
[----:B--2---:R-:W-:-:S04]  /*21a0*/  LEA R8, P1, R6, R92, 0x2 ;  /* 0x0000005c06087211 */ /* 0x004fc800078210ff */
[----:B------:R-:W-:-:S05]  /*21b0*/  LEA.HI.X R9, R6, R93, R5, 0x2, P1 ;  /* 0x0000005d06097211 */ /* 0x000fca00008f1405 */
[----:B------:R0:W2:Y:S01]  /*21c0*/  @P0 LDG.E.LTC128B R20, desc[UR36][R8.64] ;  /* 0x0000002408140981 */ /* 0x0000a2000c1e1920 */
[----:B------:R-:W-:Y:S01]  /*21d0*/  IMAD.WIDE.U32 R6, R115, R100, R90 ;  /* 0x0000006473067225 */ /* 0x000fe200078e005a */
[----:B------:R-:W-:Y:S01]  /*21e0*/  ISETP.GT.AND P5, PT, R4, 0x1, PT ;  /* 0x000000010400780c */ /* 0x000fe20003fa4270 */
[----:B------:R-:W-:Y:S01]  /*21f0*/  BSSY B1, `(.L_x_30) ;  /* 0x0000017000017945 */ /* 0x000fe20003800000 */
[----:B------:R-:W-:Y:S01]  /*2200*/  LEA R14, P1, R12, UR4, 0x2 ;  /* 0x000000040c0e7c11 */ /* 0x000fe2000f8210ff */
[----:B------:R-:W-:Y:S01]  /*2210*/  IMAD.IADD R7, R21, 0x1, R7 ;  /* 0x0000000115077824 */ /* 0x000fe200078e0207 */
[C---:B------:R-:W-:Y:S02]  /*2220*/  SHF.L.U64.HI R103, R100.reuse, 0x3, R101 ;  /* 0x0000000364677819 */ /* 0x040fe40000010265 */
[----:B------:R-:W-:Y:S01]  /*2230*/  SHF.L.U32 R102, R100, 0x3, RZ ;  /* 0x0000000364667819 */ /* 0x000fe200000006ff */
[----:B------:R-:W-:Y:S01]  /*2240*/  IMAD.WIDE.U32 R6, R23, R94, R6 ;  /* 0x0000005e17067225 */ /* 0x000fe200078e0006 */
[----:B------:R-:W-:-:S02]  /*2250*/  ISETP.GT.AND P3, PT, R3, RZ, P5 ;  /* 0x000000ff0300720c */ /* 0x000fc40002f64270 */
[----:B------:R-:W-:Y:S01]  /*2260*/  LEA.HI.X R15, R12, UR5, R105, 0x2, P1 ;  /* 0x000000050c0f7c11 */ /* 0x000fe200088f1469 */
[----:B------:R-:W-:Y:S01]  /*2270*/  IMAD.IADD R7, R111, 0x1, R7 ;  /* 0x000000016f077824 */ /* 0x000fe200078e0207 */
[C---:B0-----:R-:W-:Y:S01]  /*2280*/  LEA R8, P1, R6.reuse, R92, 0x2 ;  /* 0x0000005c06087211 */ /* 0x041fe200078210ff */
[----:B------:R-:W-:Y:S01]  /*2290*/  IMAD.WIDE.U32 R12, R115, R100, R102 ;  /* 0x00000064730c7225 */ /* 0x000fe200078e0066 */
[----:B------:R-:W-:Y:S02]  /*22a0*/  P2R R105, PR, RZ, 0x20 ;  /* 0x00000020ff697803 */ /* 0x000fe40000000000 */
[----:B------:R-:W-:Y:S01]  /*22b0*/  LEA.HI.X R9, R6, R93, R7, 0x2, P1 ;  /* 0x0000005d06097211 */ /* 0x000fe200008f1407 */
[----:B------:R-:W-:Y:S02]  /*22c0*/  IMAD.IADD R21, R21, 0x1, R13 ;  /* 0x0000000115157824 */ /* 0x000fe400078e020d */
[----:B--2---:R-:W-:-:S04]  /*22d0*/  FMUL R5, R20, R89 ;  /* 0x0000005914057220 */ /* 0x004fc80000400000 */
[----:B------:R-:W-:Y:S01]  /*22e0*/  FFMA R95, R56, R88, R5 ;  /* 0x00000058385f7223 */ /* 0x000fe20000000005 */
[----:B------:R-:W-:-:S04]  /*22f0*/  IADD3 R5, P1, R98, R12, RZ ;  /* 0x0000000c62057210 */ /* 0x000fc80007f3e0ff */
[----:B------:R0:W-:Y:S01]  /*2300*/  @P0 STG.E desc[UR36][R14.64], R95 ;  /* 0x0000005f0e000986 */ /* 0x0001e2000c101924 */
[----:B------:R-:W-:Y:S01]  /*2310*/  ISETP.GT.AND P0, PT, R3, 0x8, P6 ;  /* 0x000000080300780c */ /* 0x000fe20003704270 */
[----:B------:R-:W-:Y:S01]  /*2320*/  IMAD.X R106, R21, 0x1, R97, P1 ;  /* 0x00000001156a7824 */ /* 0x000fe200008e0661 */
[----:B------:R-:W-:Y:S01]  /*2330*/  LEA R6, P2, R5, R92, 0x2 ;  /* 0x0000005c05067211 */ /* 0x000fe200078410ff */
[----:B------:R-:W-:-:S12]  /*2340*/  @!P3 BRA `(.L_x_31) ;  /* 0x000000000004b947 */ /* 0x000fd80003800000 */
[----:B------:R1:W5:Y:S02]  /*2350*/  LDG.E.LTC128B R20, desc[UR36][R8.64+0x4] ;  /* 0x0000042408147981 */ /* 0x000364000c1e1920 */
.L_x_31:
[----:B------:R-:W-:Y:S05]  /*2360*/  BSYNC B1 ;  /* 0x0000000000017941 */ /* 0x000fea0003800000 */
.L_x_30:
[----:B-----5:R-:W-:Y:S01]  /*2370*/  FMUL R56, R20, R89 ;  /* 0x0000005914387220 */ /* 0x020fe20000400000 */
[----:B------:R-:W-:Y:S01]  /*2380*/  LEA.HI.X R7, R5, R93, R106, 0x2, P2 ;  /* 0x0000005d05077211 */ /* 0x000fe200010f146a */
[----:B------:R-:W-:Y:S02]  /*2390*/  IMAD.MOV.U32 R106, RZ, RZ, R20 ;  /* 0x000000ffff6a7224 */ /* 0x000fe400078e0014 */
[----:B------:R-:W-:-:S05]  /*23a0*/  FFMA R107, R57, R88, R56 ;  /* 0x00000058396b7223 */ /* 0x000fca0000000038 */
[----:B------:R2:W-:Y:S04]  /*23b0*/  @P3 STG.E desc[UR36][R14.64+0x4], R107 ;  /* 0x0000046b0e003986 */ /* 0x0005e8000c101924 */
[----:B------:R-:W3:Y:S01]  /*23c0*/  @P0 LDG.E.LTC128B R106, desc[UR36][R6.64] ;  /* 0x00000024066a0981 */ /* 0x000ee2000c1e1920 */
[----:B------:R-:W-:Y:S01]  /*23d0*/  IADD3 R56, P1, R90, R12, RZ ;  /* 0x0000000c5a387210 */ /* 0x000fe20007f3e0ff */
[C---:B0-----:R-:W-:Y:S01]  /*23e0*/  IMAD.SHL.U32 R95, R112.reuse, 0x20, RZ ;  /* 0x00000020705f7824 */ /* 0x041fe200078e00ff */
[----:B------:R-:W-:Y:S01]  /*23f0*/  SHF.L.U64.HI R109, R112, 0x5, R113 ;  /* 0x00000005706d7819 */ /* 0x000fe20000010271 */
[----:B------:R-:W-:Y:S01]  /*2400*/  BSSY B1, `(.L_x_32) ;  /* 0x0000013000017945 */ /* 0x000fe20003800000 */
[----:B------:R-:W-:Y:S01]  /*2410*/  ISETP.GT.AND P4, PT, R4, 0x8, PT ;  /* 0x000000080400780c */ /* 0x000fe20003f84270 */
[----:B------:R-:W-:Y:S01]  /*2420*/  IMAD.X R57, R91, 0x1, R21, P1 ;  /* 0x000000015b397824 */ /* 0x000fe200008e0615 */
[----:B------:R-:W-:-:S02]  /*2430*/  IADD3 R20, P1, R95, R14, RZ ;  /* 0x0000000e5f147210 */ /* 0x000fc40007f3e0ff */
[----:B--2---:R-:W-:Y:S01]  /*2440*/  P2R R107, PR, RZ, 0x10 ;  /* 0x00000010ff6b7803 */ /* 0x004fe20000000000 */
[----:B------:R-:W-:Y:S01]  /*2450*/  IMAD.WIDE.U32 R56, R23, R94, R56 ;  /* 0x0000005e17387225 */ /* 0x000fe200078e0038 */
[----:B------:R-:W-:Y:S02]  /*2460*/  IADD3.X R21, R109, R15, RZ, P1, !PT ;  /* 0x0000000f6d157210 */ /* 0x000fe40000ffe4ff */
[----:B------:R-:W-:Y:S01]  /*2470*/  ISETP.GT.AND P1, PT, R3, 0x8, P5 ;  /* 0x000000080300780c */ /* 0x000fe20002f24270 */
[----:B------:R-:W-:Y:S01]  /*2480*/  IMAD.IADD R13, R111, 0x1, R57 ;  /* 0x000000016f0d7824 */ /* 0x000fe200078e0239 */
[----:B------:R-:W-:-:S04]  /*2490*/  LEA R12, P2, R56, R92, 0x2 ;  /* 0x0000005c380c7211 */ /* 0x000fc800078410ff */
[----:B------:R-:W-:Y:S01]  /*24a0*/  LEA.HI.X R13, R56, R93, R13, 0x2, P2 ;  /* 0x0000005d380d7211 */ /* 0x000fe200010f140d */
[----:B---3--:R-:W-:-:S04]  /*24b0*/  FMUL R5, R106, R89 ;  /* 0x000000596a057220 */ /* 0x008fc80000400000 */
[----:B------:R-:W-:Y:S01]  /*24c0*/  FFMA R57, R58, R88, R5 ;  /* 0x000000583a397223 */ /* 0x000fe20000000005 */
[----:B------:R-:W-:-:S04]  /*24d0*/  IMAD.SHL.U32 R5, R112, 0x200, RZ ;  /* 0x0000020070057824 */ /* 0x000fc800078e00ff */
[----:B------:R0:W-:Y:S01]  /*24e0*/  @P0 STG.E desc[UR36][R20.64], R57 ;  /* 0x0000003914000986 */ /* 0x0001e2000c101924 */
[----:B------:R-:W-:Y:S02]  /*24f0*/  IADD3 R6, P0, P2, R5, R14, R95 ;  /* 0x0000000e05067210 */ /* 0x000fe40007a1e05f */
[----:B------:R-:W-:Y:S01]  /*2500*/  SHF.L.U64.HI R95, R112, 0x9, R113 ;  /* 0x00000009705f7819 */ /* 0x000fe20000010271 */
[----:B------:R-:W-:Y:S10]  /*2510*/  @!P1 BRA `(.L_x_33) ;  /* 0x0000000000049947 */ /* 0x000ff40003800000 */
[----:B------:R2:W5:Y:S02]  /*2520*/  LDG.E.LTC128B R106, desc[UR36][R12.64+0x4] ;  /* 0x000004240c6a7981 */ /* 0x000564000c1e1920 */
.L_x_33:
[----:B------:R-:W-:Y:S05]  /*2530*/  BSYNC B1 ;  /* 0x0000000000017941 */ /* 0x000fea0003800000 */
.L_x_32:
[----:B-----5:R-:W-:Y:S01]  /*2540*/  FMUL R56, R106, R89 ;  /* 0x000000596a387220 */ /* 0x020fe20000400000 */
[----:B------:R-:W-:Y:S01]  /*2550*/  IADD3.X R7, R95, R15, R109, P0, P2 ;  /* 0x0000000f5f077210 */ /* 0x000fe200007e446d */
[----:B------:R-:W-:Y:S01]  /*2560*/  BSSY B1, `(.L_x_34) ;  /* 0x0000008000017945 */ /* 0x000fe20003800000 */
[----:B------:R-:W-:Y:S01]  /*2570*/  ISETP.GT.AND P0, PT, R3, RZ, P4 ;  /* 0x000000ff0300720c */ /* 0x000fe20002704270 */
[----:B------:R-:W-:Y:S01]  /*2580*/  FFMA R59, R59, R88, R56 ;  /* 0x000000583b3b7223 */ /* 0x000fe20000000038 */
[----:B------:R-:W-:-:S04]  /*2590*/  ISETP.GT.AND P3, PT, R4, 0x9, PT ;  /* 0x000000090400780c */ /* 0x000fc80003f64270 */
[----:B------:R3:W-:Y:S01]  /*25a0*/  @P1 STG.E desc[UR36][R20.64+0x4], R59 ;  /* 0x0000043b14001986 */ /* 0x0007e2000c101924 */
[----:B------:R-:W-:-:S06]  /*25b0*/  P2R R109, PR, RZ, 0x8 ;  /* 0x00000008ff6d7803 */ /* 0x000fcc0000000000 */
[----:B------:R-:W-:Y:S05]  /*25c0*/  @!P0 BRA `(.L_x_35) ;  /* 0x0000000000048947 */ /* 0x000fea0003800000 */
[----:B------:R4:W5:Y:S02]  /*25d0*/  LDG.E.LTC128B R106, desc[UR36][R8.64+0x20] ;  /* 0x00002024086a7981 */ /* 0x000964000c1e1920 */
.L_x_35:
[----:B------:R-:W-:Y:S05]  /*25e0*/  BSYNC B1 ;  /* 0x0000000000017941 */ /* 0x000fea0003800000 */
.L_x_34:
[----:B0----5:R-:W-:Y:S01]  /*25f0*/  FMUL R57, R106, R89 ;  /* 0x000000596a397220 */ /* 0x021fe20000400000 */
[----:B------:R-:W-:Y:S01]  /*2600*/  ISETP.GT.AND P1, PT, R3, RZ, P3 ;  /* 0x000000ff0300720c */ /* 0x000fe20001f24270 */
[----:B------:R-:W-:Y:S02]  /*2610*/  BSSY B1, `(.L_x_36) ;  /* 0x0000005000017945 */ /* 0x000fe40003800000 */
[----:B------:R-:W-:-:S05]  /*2620*/  FFMA R57, R60, R88, R57 ;  /* 0x000000583c397223 */ /* 0x000fca0000000039 */
[----:B------:R0:W-:Y:S05]  /*2630*/  @P0 STG.E desc[UR36][R14.64+0x20], R57 ;  /* 0x000020390e000986 */ /* 0x0001ea000c101924 */
[----:B------:R-:W-:Y:S05]  /*2640*/  @!P1 BRA `(.L_x_37) ;  /* 0x0000000000049947 */ /* 0x000fea0003800000 */
[----:B------:R0:W5:Y:S02]  /*2650*/  LDG.E.LTC128B R106, desc[UR36][R8.64+0x24] ;  /* 0x00002424086a7981 */ /* 0x000164000c1e1920 */
.L_x_37:
[----:B------:R-:W-:Y:S05]  /*2660*/  BSYNC B1 ;  /* 0x0000000000017941 */ /* 0x000fea0003800000 */
.L_x_36:
[----:B-----5:R-:W-:Y:S01]  /*2670*/  FMUL R56, R106, R89 ;  /* 0x000000596a387220 */ /* 0x020fe20000400000 */
[----:B------:R-:W-:Y:S01]  /*2680*/  ISETP.GT.AND P0, PT, R3, 0x8, P4 ;  /* 0x000000080300780c */ /* 0x000fe20002704270 */
[----:B------:R-:W-:Y:S02]  /*2690*/  BSSY B1, `(.L_x_38) ;  /* 0x0000005000017945 */ /* 0x000fe40003800000 */
[----:B------:R-:W-:-:S05]  /*26a0*/  FFMA R61, R61, R88, R56 ;  /* 0x000000583d3d7223 */ /* 0x000fca0000000038 */
[----:B------:R0:W-:Y:S05]  /*26b0*/  @P1 STG.E desc[UR36][R14.64+0x24], R61 ;  /* 0x0000243d0e001986 */ /* 0x0001ea000c101924 */
[----:B------:R-:W-:Y:S05]  /*26c0*/  @!P0 BRA `(.L_x_39) ;  /* 0x0000000000048947 */ /* 0x000fea0003800000 */
[----:B------:R0:W5:Y:S02]  /*26d0*/  LDG.E.LTC128B R106, desc[UR36][R12.64+0x20] ;  /* 0x000020240c6a7981 */ /* 0x000164000c1e1920 */
.L_x_39:
[----:B------:R-:W-:Y:S05]  /*26e0*/  BSYNC B1 ;  /* 0x0000000000017941 */ /* 0x000fea0003800000 */
.L_x_38:
[----:B0----5:R-:W-:Y:S01]  /*26f0*/  FMUL R57, R106, R89 ;  /* 0x000000596a397220 */ /* 0x021fe20000400000 */
[----:B------:R-:W-:Y:S01]  /*2700*/  ISETP.GT.AND P1, PT, R3, 0x8, P3 ;  /* 0x000000080300780c */ /* 0x000fe20001f24270 */
[----:B------:R-:W-:Y:S02]  /*2710*/  BSSY B1, `(.L_x_40) ;  /* 0x0000005000017945 */ /* 0x000fe40003800000 */
[----:B------:R-:W-:-:S05]  /*2720*/  FFMA R57, R62, R88, R57 ;  /* 0x000000583e397223 */ /* 0x000fca0000000039 */
[----:B------:R0:W-:Y:S05]  /*2730*/  @P0 STG.E desc[UR36][R20.64+0x20], R57 ;  /* 0x0000203914000986 */ /* 0x0001ea000c101924 */
[----:B------:R-:W-:Y:S05]  /*2740*/  @!P1 BRA `(.L_x_41) ;  /* 0x0000000000049947 */ /* 0x000fea0003800000 */
[----:B------:R0:W5:Y:S02]  /*2750*/  LDG.E.LTC128B R106, desc[UR36][R12.64+0x24] ;  /* 0x000024240c6a7981 */ /* 0x000164000c1e1920 */
.L_x_41:
[----:B------:R-:W-:Y:S05]  /*2760*/  BSYNC B1 ;  /* 0x0000000000017941 */ /* 0x000fea0003800000 */
.L_x_40:
[----:B-----5:R-:W-:Y:S01]  /*2770*/  FMUL R10, R106, R89 ;  /* 0x000000596a0a7220 */ /* 0x020fe20000400000 */
[----:B------:R-:W-:Y:S01]  /*2780*/  IADD3 R115, P0, R115, 0x80, RZ ;  /* 0x0000008073737810 */ /* 0x000fe20007f1e0ff */
[----:B------:R-:W-:Y:S01]  /*2790*/  BSSY B1, `(.L_x_42) ;  /* 0x000000c000017945 */ /* 0x000fe20003800000 */
[----:B------:R-:W-:Y:S01]  /*27a0*/  ISETP.GT.AND P2, PT, R4, 0x10, PT ;  /* 0x000000100400780c */ /* 0x000fe20003f44270 */
[----:B------:R-:W-:Y:S02]  /*27b0*/  FFMA R63, R63, R88, R10 ;  /* 0x000000583f3f7223 */ /* 0x000fe4000000000a */
[----:B------:R-:W-:Y:S01]  /*27c0*/  IMAD.X R11, RZ, RZ, R11, P0 ;  /* 0x000000ffff0b7224 */ /* 0x000fe200000e060b */
[----:B------:R-:W-:Y:S01]  /*27d0*/  ISETP.GT.AND P0, PT, R3, RZ, P2 ;  /* 0x000000ff0300720c */ /* 0x000fe20001704270 */
[----:B0-----:R-:W-:Y:S01]  /*27e0*/  IMAD.WIDE.U32 R56, R115, R100, R90 ;  /* 0x0000006473387225 */ /* 0x001fe200078e005a */
[----:B------:R0:W-:Y:S01]  /*27f0*/  @P1 STG.E desc[UR36][R20.64+0x24], R63 ;  /* 0x0000243f14001986 */ /* 0x0001e2000c101924 */
[----:B------:R-:W-:-:S02]  /*2800*/  P2R R108, PR, RZ, 0x4 ;  /* 0x00000004ff6c7803 */ /* 0x000fc40000000000 */
[----:B------:R-:W-:-:S04]  /*2810*/  IMAD R10, R11, R100, RZ ;  /* 0x000000640b0a7224 */ /* 0x000fc800078e02ff */
[----:B------:R-:W-:-:S04]  /*2820*/  IMAD R101, R115, R101, R10 ;  /* 0x0000006573657224 */ /* 0x000fc800078e020a */
[----:B------:R-:W-:Y:S05]  /*2830*/  @!P0 BRA `(.L_x_43) ;  /* 0x0000000000048947 */ /* 0x000fea0003800000 */
[----:B------:R0:W5:Y:S02]  /*2840*/  LDG.E.LTC128B R106, desc[UR36][R8.64+0x40] ;  /* 0x00004024086a7981 */ /* 0x000164000c1e1920 */
.L_x_43:
[----:B------:R-:W-:Y:S05]  /*2850*/  BSYNC B1 ;  /* 0x0000000000017941 */ /* 0x000fea0003800000 */
.L_x_42:
[----:B-----5:R-:W-:Y:S01]  /*2860*/  FMUL R11, R106, R89 ;  /* 0x000000596a0b7220 */ /* 0x020fe20000400000 */
[----:B------:R-:W-:Y:S01]  /*2870*/  IMAD.IADD R57, R101, 0x1, R57 ;  /* 0x0000000165397824 */ /* 0x000fe200078e0239 */
[----:B------:R-:W-:Y:S01]  /*2880*/  ISETP.GT.AND P1, PT, R4, 0x11, PT ;  /* 0x000000110400780c */ /* 0x000fe20003f24270 */
[----:B0-----:R-:W-:-:S04]  /*2890*/  IMAD.WIDE.U32 R62, R115, R100, R102 ;  /* 0x00000064733e7225 */ /* 0x001fc800078e0066 */
[----:B------:R-:W-:Y:S01]  /*28a0*/  FFMA R61, R64, R88, R11 ;  /* 0x00000058403d7223 */ /* 0x000fe2000000000b */
[----:B------:R-:W-:Y:S01]  /*28b0*/  BSSY B1, `(.L_x_44) ;  /* 0x0000019000017945 */ /* 0x000fe20003800000 */
[----:B------:R-:W-:-:S03]  /*28c0*/  IMAD.WIDE.U32 R10, R115, R100, R96 ;  /* 0x00000064730a7225 */ /* 0x000fc600078e0060 */
[----:B------:R0:W-:Y:S01]  /*28d0*/  @P0 STG.E desc[UR36][R14.64+0x40], R61 ;  /* 0x0000403d0e000986 */ /* 0x0001e2000c101924 */
[----:B------:R-:W-:Y:S01]  /*28e0*/  IMAD.IADD R11, R11, 0x1, R101 ;  /* 0x000000010b0b7824 */ /* 0x000fe200078e0265 */
[----:B------:R-:W-:Y:S01]  /*28f0*/  LEA R58, P0, R10, R92, 0x2 ;  /* 0x0000005c0a3a7211 */ /* 0x000fe200078010ff */
[----:B------:R-:W-:-:S03]  /*2900*/  IMAD.WIDE.U32 R56, R23, R94, R56 ;  /* 0x0000005e17387225 */ /* 0x000fc600078e0038 */
[----:B---3--:R-:W-:Y:S01]  /*2910*/  LEA.HI.X R59, R10, R93, R11, 0x2, P0 ;  /* 0x0000005d0a3b7211 */ /* 0x008fe200000f140b */
[----:B------:R-:W-:Y:S01]  /*2920*/  IMAD.IADD R11, R111, 0x1, R57 ;  /* 0x000000016f0b7824 */ /* 0x000fe200078e0239 */
[----:B------:R-:W-:Y:S01]  /*2930*/  LEA R10, P0, R56, R92, 0x2 ;  /* 0x0000005c380a7211 */ /* 0x000fe200078010ff */
[----:B------:R-:W-:-:S03]  /*2940*/  IMAD.IADD R101, R101, 0x1, R63 ;  /* 0x0000000165657824 */ /* 0x000fc600078e023f */
[----:B------:R-:W-:Y:S02]  /*2950*/  LEA.HI.X R11, R56, R93, R11, 0x2, P0 ;  /* 0x0000005d380b7211 */ /* 0x000fe400000f140b */
[----:B------:R-:W-:-:S05]  /*2960*/  IADD3 R98, P0, R98, R62, RZ ;  /* 0x0000003e62627210 */ /* 0x000fca0007f1e0ff */
[----:B------:R-:W-:Y:S01]  /*2970*/  IMAD.X R96, R101, 0x1, R97, P0 ;  /* 0x0000000165607824 */ /* 0x000fe200000e0661 */
[----:B------:R-:W-:-:S04]  /*2980*/  IADD3 R62, P0, R90, R62, RZ ;  /* 0x0000003e5a3e7210 */ /* 0x000fc80007f1e0ff */
[----:B------:R-:W-:Y:S02]  /*2990*/  IADD3.X R63, R91, R101, RZ, P0, !PT ;  /* 0x000000655b3f7210 */ /* 0x000fe400007fe4ff */
[C---:B------:R-:W-:Y:S02]  /*29a0*/  LEA R60, P0, R98.reuse, R92, 0x2 ;  /* 0x0000005c623c7211 */ /* 0x040fe400078010ff */
[----:B------:R-:W-:Y:S01]  /*29b0*/  P2R R91, PR, RZ, 0x2 ;  /* 0x00000002ff5b7803 */ /* 0x000fe20000000000 */
[----:B------:R-:W-:Y:S01]  /*29c0*/  IMAD.WIDE.U32 R62, R23, R94, R62 ;  /* 0x0000005e173e7225 */ /* 0x000fe200078e003e */
[----:B0-----:R-:W-:-:S03]  /*29d0*/  LEA.HI.X R61, R98, R93, R96, 0x2, P0 ;  /* 0x0000005d623d7211 */ /* 0x001fc600000f1460 */
[----:B------:R-:W-:Y:S01]  /*29e0*/  IMAD.IADD R23, R111, 0x1, R63 ;  /* 0x000000016f177824 */ /* 0x000fe200078e023f */
[----:B------:R-:W-:-:S04]  /*29f0*/  LEA R56, P0, R62, R92, 0x2 ;  /* 0x0000005c3e387211 */ /* 0x000fc800078010ff */
[----:B------:R-:W-:Y:S02]  /*2a00*/  LEA.HI.X R57, R62, R93, R23, 0x2, P0 ;  /* 0x0000005d3e397211 */ /* 0x000fe400000f1417 */
[----:B------:R-:W-:-:S13]  /*2a10*/  ISETP.GT.AND P0, PT, R3, RZ, P1 ;  /* 0x000000ff0300720c */ /* 0x000fda0000f04270 */
[----:B------:R-:W-:Y:S05]  /*2a20*/  @!P0 BRA `(.L_x_45) ;  /* 0x0000000000048947 */ /* 0x000fea0003800000 */
[----:B------:R0:W5:Y:S02]  /*2a30*/  LDG.E.LTC128B R106, desc[UR36][R8.64+0x44] ;  /* 0x00004424086a7981 */ /* 0x000164000c1e1920 */
.L_x_45:
[----:B------:R-:W-:Y:S05]  /*2a40*/  BSYNC B1 ;  /* 0x0000000000017941 */ /* 0x000fea0003800000 */
.L_x_44:
[----:B-----5:R-:W-:Y:S01]  /*2a50*/  FMUL R62, R106, R89 ;  /* 0x000000596a3e7220 */ /* 0x020fe20000400000 */
[----:B------:R-:W-:Y:S03]  /*2a60*/  BSSY B1, `(.L_x_46) ;  /* 0x0000006000017945 */ /* 0x000fe60003800000 */
[----:B------:R-:W-:-:S05]  /*2a70*/  FFMA R65, R65, R88, R62 ;  /* 0x0000005841417223 */ /* 0x000fca000000003e */
[----:B------:R3:W-:Y:S01]  /*2a80*/  @P0 STG.E desc[UR36][R14.64+0x44], R65 ;  /* 0x000044410e000986 */ /* 0x0007e2000c101924 */
[----:B------:R-:W-:-:S13]  /*2a90*/  ISETP.GT.AND P0, PT, R3, 0x8, P2 ;  /* 0x000000080300780c */ /* 0x000fda0001704270 */
[----:B---3--:R-:W-:Y:S05]  /*2aa0*/  @!P0 BRA `(.L_x_47) ;  /* 0x0000000000048947 */ /* 0x008fea0003800000 */
[----:B------:R3:W5:Y:S02]  /*2ab0*/  LDG.E.LTC128B R106, desc[UR36][R12.64+0x40] ;  /* 0x000040240c6a7981 */ /* 0x000764000c1e1920 */
.L_x_47:
[----:B------:R-:W-:Y:S05]  /*2ac0*/  BSYNC B1 ;  /* 0x0000000000017941 */ /* 0x000fea0003800000 */
.L_x_46:
[----:B-----5:R-:W-:Y:S01]  /*2ad0*/  FMUL R23, R106, R89 ;  /* 0x000000596a177220 */ /* 0x020fe20000400000 */
[----:B------:R-:W-:Y:S03]  /*2ae0*/  BSSY B1, `(.L_x_48) ;  /* 0x0000006000017945 */ /* 0x000fe60003800000 */
[----:B------:R-:W-:-:S05]  /*2af0*/  FFMA R23, R66, R88, R23 ;  /* 0x0000005842177223 */ /* 0x000fca0000000017 */
[----:B------:R0:W-:Y:S01]  /*2b00*/  @P0 STG.E desc[UR36][R20.64+0x40], R23 ;  /* 0x0000401714000986 */ /* 0x0001e2000c101924 */
[----:B------:R-:W-:-:S13]  /*2b10*/  ISETP.GT.AND P0, PT, R3, 0x8, P1 ;  /* 0x000000080300780c */ /* 0x000fda0000f04270 */
[----:B0-----:R-:W-:Y:S05]  /*2b20*/  @!P0 BRA `(.L_x_49) ;  /* 0x0000000000048947 */ /* 0x001fea0003800000 */
[----:B------:R0:W5:Y:S02]  /*2b30*/  LDG.E.LTC128B R106, desc[UR36][R12.64+0x44] ;  /* 0x000044240c6a7981 */ /* 0x000164000c1e1920 */
.L_x_49:
[----:B------:R-:W-:Y:S05]  /*2b40*/  BSYNC B1 ;  /* 0x0000000000017941 */ /* 0x000fea0003800000 */
.L_x_48:
[----:B-----5:R-:W-:Y:S01]  /*2b50*/  FMUL R62, R106, R89 ;  /* 0x000000596a3e7220 */ /* 0x020fe20000400000 */
[----:B------:R-:W-:Y:S01]  /*2b60*/  ISETP.GT.AND P2, PT, R4, 0x18, PT ;  /* 0x000000180400780c */ /* 0x000fe20003f44270 */
[----:B------:R-:W-:Y:S02]  /*2b70*/  BSSY B1, `(.L_x_50) ;  /* 0x0000007000017945 */ /* 0x000fe40003800000 */
[----:B------:R-:W-:Y:S01]  /*2b80*/  FFMA R67, R67, R88, R62 ;  /* 0x0000005843437223 */ /* 0x000fe2000000003e */
[----:B------:R-:W-:-:S04]  /*2b90*/  P2R R90, PR, RZ, 0x4 ;  /* 0x00000004ff5a7803 */ /* 0x000fc80000000000 */
[----:B------:R0:W-:Y:S01]  /*2ba0*/  @P0 STG.E desc[UR36][R20.64+0x44], R67 ;  /* 0x0000444314000986 */ /* 0x0001e2000c101924 */
[----:B------:R-:W-:-:S13]  /*2bb0*/  ISETP.GT.AND P0, PT, R3, RZ, P2 ;  /* 0x000000ff0300720c */ /* 0x000fda0001704270 */
[----:B0-----:R-:W-:Y:S05]  /*2bc0*/  @!P0 BRA `(.L_x_51) ;  /* 0x0000000000048947 */ /* 0x001fea0003800000 */
[----:B------:R0:W5:Y:S02]  /*2bd0*/  LDG.E.LTC128B R106, desc[UR36][R8.64+0x60] ;  /* 0x00006024086a7981 */ /* 0x000164000c1e1920 */
.L_x_51:
[----:B------:R-:W-:Y:S05]  /*2be0*/  BSYNC B1 ;  /* 0x0000000000017941 */ /* 0x000fea0003800000 */
.L_x_50:
        /* <DEDUP_REMOVED lines=9> */
.L_x_53:
[----:B------:R-:W-:Y:S05]  /*2c80*/  BSYNC B1 ;  /* 0x0000000000017941 */ /* 0x000fea0003800000 */
.L_x_52:
[----:B-----5:R-:W-:Y:S01]  /*2c90*/  FMUL R62, R106, R89 ;  /* 0x000000596a3e7220 */ /* 0x020fe20000400000 */
[----:B------:R-:W-:Y:S03]  /*2ca0*/  BSSY B1, `(.L_x_54) ;  /* 0x0000006000017945 */ /* 0x000fe60003800000 */
[----:B------:R-:W-:-:S05]  /*2cb0*/  FFMA R69, R69, R88, R62 ;  /* 0x0000005845457223 */ /* 0x000fca000000003e */
[----:B------:R0:W-:Y:S01]  /*2cc0*/  @P0 STG.E desc[UR36][R14.64+0x64], R69 ;  /* 0x000064450e000986 */ /* 0x0001e2000c101924 */
[----:B------:R-:W-:-:S13]  /*2cd0*/  ISETP.GT.AND P0, PT, R3, 0x8, P2 ;  /* 0x000000080300780c */ /* 0x000fda0001704270 */
[----:B0-----:R-:W-:Y:S05]  /*2ce0*/  @!P0 BRA `(.L_x_55) ;  /* 0x0000000000048947 */ /* 0x001fea0003800000 */
[----:B------:R0:W5:Y:S02]  /*2cf0*/  LDG.E.LTC128B R106, desc[UR36][R12.64+0x60] ;  /* 0x000060240c6a7981 */ /* 0x000164000c1e1920 */
.L_x_55:
[----:B------:R-:W-:Y:S05]  /*2d00*/  BSYNC B1 ;  /* 0x0000000000017941 */ /* 0x000fea0003800000 */
.L_x_54:
[----:B-----5:R-:W-:Y:S01]  /*2d10*/  FMUL R23, R106, R89 ;  /* 0x000000596a177220 */ /* 0x020fe20000400000 */
[----:B------:R-:W-:Y:S03]  /*2d20*/  BSSY B1, `(.L_x_56) ;  /* 0x0000006000017945 */ /* 0x000fe60003800000 */
[----:B------:R-:W-:-:S05]  /*2d30*/  FFMA R23, R70, R88, R23 ;  /* 0x0000005846177223 */ /* 0x000fca0000000017 */
[----:B------:R0:W-:Y:S01]  /*2d40*/  @P0 STG.E desc[UR36][R20.64+0x60], R23 ;  /* 0x0000601714000986 */ /* 0x0001e2000c101924 */
[----:B------:R-:W-:-:S13]  /*2d50*/  ISETP.GT.AND P0, PT, R3, 0x8, P1 ;  /* 0x000000080300780c */ /* 0x000fda0000f04270 */
[----:B0-----:R-:W-:Y:S05]  /*2d60*/  @!P0 BRA `(.L_x_57) ;  /* 0x0000000000048947 */ /* 0x001fea0003800000 */
[----:B------:R0:W5:Y:S02]  /*2d70*/  LDG.E.LTC128B R106, desc[UR36][R12.64+0x64] ;  /* 0x000064240c6a7981 */ /* 0x000164000c1e1920 */
.L_x_57:
[----:B------:R-:W-:Y:S05]  /*2d80*/  BSYNC B1 ;  /* 0x0000000000017941 */ /* 0x000fea0003800000 */
.L_x_56:
        /* <DEDUP_REMOVED lines=9> */
.L_x_59:
[----:B------:R-:W-:Y:S05]  /*2e20*/  BSYNC B1 ;  /* 0x0000000000017941 */ /* 0x000fea0003800000 */
.L_x_58:
        /* <DEDUP_REMOVED lines=9> */
.L_x_61:
[----:B------:R-:W-:Y:S05]  /*2ec0*/  BSYNC B1 ;  /* 0x0000000000017941 */ /* 0x000fea0003800000 */
.L_x_60:
[----:B-----5:R-:W-:Y:S01]  /*2ed0*/  FMUL R62, R106, R89 ;  /* 0x000000596a3e7220 */ /* 0x020fe20000400000 */
[----:B------:R-:W-:Y:S03]  /*2ee0*/  BSSY B1, `(.L_x_62) ;  /* 0x0000006000017945 */ /* 0x000fe60003800000 */
[----:B------:R-:W-:-:S05]  /*2ef0*/  FFMA R73, R73, R88, R62 ;  /* 0x0000005849497223 */ /* 0x000fca000000003e */
[----:B------:R0:W-:Y:S01]  /*2f00*/  @P0 STG.E desc[UR36][R14.64+0x84], R73 ;  /* 0x000084490e000986 */ /* 0x0001e2000c101924 */
[----:B------:R-:W-:-:S13]  /*2f10*/  ISETP.GT.AND P0, PT, R3, 0x8, P2 ;  /* 0x000000080300780c */ /* 0x000fda0001704270 */
[----:B0-----:R-:W-:Y:S05]  /*2f20*/  @!P0 BRA `(.L_x_63) ;  /* 0x0000000000048947 */ /* 0x001fea0003800000 */
[----:B------:R0:W5:Y:S02]  /*2f30*/  LDG.E.LTC128B R106, desc[UR36][R12.64+0x80] ;  /* 0x000080240c6a7981 */ /* 0x000164000c1e1920 */
.L_x_63:
[----:B------:R-:W-:Y:S05]  /*2f40*/  BSYNC B1 ;  /* 0x0000000000017941 */ /* 0x000fea0003800000 */
.L_x_62:
[----:B-----5:R-:W-:Y:S01]  /*2f50*/  FMUL R23, R106, R89 ;  /* 0x000000596a177220 */ /* 0x020fe20000400000 */
[----:B------:R-:W-:Y:S03]  /*2f60*/  BSSY B1, `(.L_x_64) ;  /* 0x0000006000017945 */ /* 0x000fe60003800000 */
[----:B------:R-:W-:-:S05]  /*2f70*/  FFMA R23, R74, R88, R23 ;  /* 0x000000584a177223 */ /* 0x000fca0000000017 */
[----:B------:R0:W-:Y:S01]  /*2f80*/  @P0 STG.E desc[UR36][R20.64+0x80], R23 ;  /* 0x0000801714000986 */ /* 0x0001e2000c101924 */
[----:B------:R-:W-:-:S13]  /*2f90*/  ISETP.GT.AND P0, PT, R3, 0x8, P1 ;  /* 0x000000080300780c */ /* 0x000fda0000f04270 */
[----:B0-----:R-:W-:Y:S05]  /*2fa0*/  @!P0 BRA `(.L_x_65) ;  /* 0x0000000000048947 */ /* 0x001fea0003800000 */
[----:B------:R0:W5:Y:S02]  /*2fb0*/  LDG.E.LTC128B R106, desc[UR36][R12.64+0x84] ;  /* 0x000084240c6a7981 */ /* 0x000164000c1e1920 */
.L_x_65:
[----:B------:R-:W-:Y:S05]  /*2fc0*/  BSYNC B1 ;  /* 0x0000000000017941 */ /* 0x000fea0003800000 */
.L_x_64:
        /* <DEDUP_REMOVED lines=9> */
.L_x_67:
[----:B------:R-:W-:Y:S05]  /*3060*/  BSYNC B1 ;  /* 0x0000000000017941 */ /* 0x000fea0003800000 */
.L_x_66:
[----:B-----5:R-:W-:Y:S01]  /*3070*/  FMUL R23, R106, R89 ;  /* 0x000000596a177220 */ /* 0x020fe20000400000 */
[----:B------:R-:W-:Y:S01]  /*3080*/  ISETP.GT.AND P5, PT, R4, 0x29, PT ;  /* 0x000000290400780c */ /* 0x000fe20003fa4270 */
[----:B------:R-:W-:Y:S02]  /*3090*/  BSSY B1, `(.L_x_68) ;  /* 0x0000007000017945 */ /* 0x000fe40003800000 */
[----:B------:R-:W-:-:S05]  /*30a0*/  FFMA R23, R76, R88, R23 ;  /* 0x000000584c177223 */ /* 0x000fca0000000017 */
[----:B------:R1:W-:Y:S01]  /*30b0*/  @P0 STG.E desc[UR36][R14.64+0xa0], R23 ;  /* 0x0000a0170e000986 */ /* 0x0003e2000c101924 */
[----:B------:R-:W-:Y:S02]  /*30c0*/  ISETP.GT.AND P0, PT, R3, RZ, P5 ;  /* 0x000000ff0300720c */ /* 0x000fe40002f04270 */
[----:B-1----:R-:W-:-:S11]  /*30d0*/  P2R R23, PR, RZ, 0x20 ;  /* 0x00000020ff177803 */ /* 0x002fd60000000000 */
[----:B------:R-:W-:Y:S05]  /*30e0*/  @!P0 BRA `(.L_x_69) ;  /* 0x0000000000048947 */ /* 0x000fea0003800000 */
[----:B------:R1:W5:Y:S02]  /*30f0*/  LDG.E.LTC128B R106, desc[UR36][R8.64+0xa4] ;  /* 0x0000a424086a7981 */ /* 0x000364000c1e1920 */
.L_x_69:
[----:B------:R-:W-:Y:S05]  /*3100*/  BSYNC B1 ;  /* 0x0000000000017941 */ /* 0x000fea0003800000 */
.L_x_68:
[----:B-----5:R-:W-:Y:S01]  /*3110*/  FMUL R62, R106, R89 ;  /* 0x000000596a3e7220 */ /* 0x020fe20000400000 */
[----:B------:R-:W-:Y:S03]  /*3120*/  BSSY B1, `(.L_x_70) ;  /* 0x0000006000017945 */ /* 0x000fe60003800000 */
[----:B------:R-:W-:-:S05]  /*3130*/  FFMA R77, R77, R88, R62 ;  /* 0x000000584d4d7223 */ /* 0x000fca000000003e */
[----:B------:R0:W-:Y:S01]  /*3140*/  @P0 STG.E desc[UR36][R14.64+0xa4], R77 ;  /* 0x0000a44d0e000986 */ /* 0x0001e2000c101924 */
[----:B------:R-:W-:-:S13]  /*3150*/  ISETP.GT.AND P0, PT, R3, 0x8, P1 ;  /* 0x000000080300780c */ /* 0x000fda0000f04270 */
[----:B0-----:R-:W-:Y:S05]  /*3160*/  @!P0 BRA `(.L_x_71) ;  /* 0x0000000000048947 */ /* 0x001fea0003800000 */
[----:B------:R0:W5:Y:S02]  /*3170*/  LDG.E.LTC128B R106, desc[UR36][R12.64+0xa0] ;  /* 0x0000a0240c6a7981 */ /* 0x000164000c1e1920 */
.L_x_71:
[----:B------:R-:W-:Y:S05]  /*3180*/  BSYNC B1 ;  /* 0x0000000000017941 */ /* 0x000fea0003800000 */
.L_x_70:
[----:B-----5:R-:W-:Y:S01]  /*3190*/  FMUL R23, R106, R89 ;  /* 0x000000596a177220 */ /* 0x020fe20000400000 */
[----:B------:R-:W-:Y:S03]  /*31a0*/  BSSY B1, `(.L_x_72) ;  /* 0x0000006000017945 */ /* 0x000fe60003800000 */
[----:B------:R-:W-:-:S05]  /*31b0*/  FFMA R23, R78, R88, R23 ;  /* 0x000000584e177223 */ /* 0x000fca0000000017 */
[----:B------:R0:W-:Y:S01]  /*31c0*/  @P0 STG.E desc[UR36][R20.64+0xa0], R23 ;  /* 0x0000a01714000986 */ /* 0x0001e2000c101924 */
[----:B------:R-:W-:-:S13]  /*31d0*/  ISETP.GT.AND P0, PT, R3, 0x8, P5 ;  /* 0x000000080300780c */ /* 0x000fda0002f04270 */
[----:B0-----:R-:W-:Y:S05]  /*31e0*/  @!P0 BRA `(.L_x_73) ;  /* 0x0000000000048947 */ /* 0x001fea0003800000 */
[----:B------:R0:W5:Y:S02]  /*31f0*/  LDG.E.LTC128B R106, desc[UR36][R12.64+0xa4] ;  /* 0x0000a4240c6a7981 */ /* 0x000164000c1e1920 */
.L_x_73:
[----:B------:R-:W-:Y:S05]  /*3200*/  BSYNC B1 ;  /* 0x0000000000017941 */ /* 0x000fea0003800000 */
.L_x_72:
[----:B-----5:R-:W-:Y:S01]  /*3210*/  FMUL R62, R106, R89 ;  /* 0x000000596a3e7220 */ /* 0x020fe20000400000 */
[----:B------:R-:W-:Y:S01]  /*3220*/  ISETP.GT.AND P3, PT, R4, 0x30, PT ;  /* 0x000000300400780c */ /* 0x000fe20003f64270 */
[----:B------:R-:W-:Y:S02]  /*3230*/  BSSY B1, `(.L_x_74) ;  /* 0x0000006000017945 */ /* 0x000fe40003800000 */
[----:B------:R-:W-:-:S05]  /*3240*/  FFMA R79, R79, R88, R62 ;  /* 0x000000584f4f7223 */ /* 0x000fca000000003e */
[----:B------:R0:W-:Y:S01]  /*3250*/  @P0 STG.E desc[UR36][R20.64+0xa4], R79 ;  /* 0x0000a44f14000986 */ /* 0x0001e2000c101924 */
[----:B------:R-:W-:-:S13]  /*3260*/  ISETP.GT.AND P0, PT, R3, RZ, P3 ;  /* 0x000000ff0300720c */ /* 0x000fda0001f04270 */
[----:B0-----:R-:W-:Y:S05]  /*3270*/  @!P0 BRA `(.L_x_75) ;  /* 0x0000000000048947 */ /* 0x001fea0003800000 */
[----:B------:R0:W5:Y:S02]  /*3280*/  LDG.E.LTC128B R106, desc[UR36][R8.64+0xc0] ;  /* 0x0000c024086a7981 */ /* 0x000164000c1e1920 */
.L_x_75:
[----:B------:R-:W-:Y:S05]  /*3290*/  BSYNC B1 ;  /* 0x0000000000017941 */ /* 0x000fea0003800000 */
.L_x_74:
        /* <DEDUP_REMOVED lines=8> */
.L_x_77:
[----:B------:R-:W-:Y:S05]  /*3320*/  BSYNC B1 ;  /* 0x0000000000017941 */ /* 0x000fea0003800000 */
.L_x_76:
[----:B-----5:R-:W-:Y:S01]  /*3330*/  FMUL R62, R106, R89 ;  /* 0x000000596a3e7220 */ /* 0x020fe20000400000 */
[----:B------:R-:W-:Y:S03]  /*3340*/  BSSY B1, `(.L_x_78) ;  /* 0x0000006000017945 */ /* 0x000fe60003800000 */
[----:B------:R-:W-:-:S05]  /*3350*/  FFMA R81, R81, R88, R62 ;  /* 0x0000005851517223 */ /* 0x000fca000000003e */
[----:B------:R0:W-:Y:S01]  /*3360*/  @P0 STG.E desc[UR36][R14.64+0xc4], R81 ;  /* 0x0000c4510e000986 */ /* 0x0001e2000c101924 */
[----:B------:R-:W-:-:S13]  /*3370*/  ISETP.GT.AND P0, PT, R3, 0x8, P3 ;  /* 0x000000080300780c */ /* 0x000fda0001f04270 */
[----:B0-----:R-:W-:Y:S05]  /*3380*/  @!P0 BRA `(.L_x_79) ;  /* 0x0000000000048947 */ /* 0x001fea0003800000 */
[----:B------:R0:W5:Y:S02]  /*3390*/  LDG.E.LTC128B R106, desc[UR36][R12.64+0xc0] ;  /* 0x0000c0240c6a7981 */ /* 0x000164000c1e1920 */
.L_x_79:
[----:B------:R-:W-:Y:S05]  /*33a0*/  BSYNC B1 ;  /* 0x0000000000017941 */ /* 0x000fea0003800000 */
.L_x_78:
[----:B-----5:R-:W-:Y:S01]  /*33b0*/  FMUL R23, R106, R89 ;  /* 0x000000596a177220 */ /* 0x020fe20000400000 */
[----:B------:R-:W-:Y:S03]  /*33c0*/  BSSY B1, `(.L_x_80) ;  /* 0x0000006000017945 */ /* 0x000fe60003800000 */
[----:B------:R-:W-:-:S05]  /*33d0*/  FFMA R23, R82, R88, R23 ;  /* 0x0000005852177223 */ /* 0x000fca0000000017 */
[----:B------:R0:W-:Y:S01]  /*33e0*/  @P0 STG.E desc[UR36][R20.64+0xc0], R23 ;  /* 0x0000c01714000986 */ /* 0x0001e2000c101924 */
[----:B------:R-:W-:-:S13]  /*33f0*/  ISETP.GT.AND P0, PT, R3, 0x8, P2 ;  /* 0x000000080300780c */ /* 0x000fda0001704270 */
[----:B0-----:R-:W-:Y:S05]  /*3400*/  @!P0 BRA `(.L_x_81) ;  /* 0x0000000000048947 */ /* 0x001fea0003800000 */
[----:B------:R0:W5:Y:S02]  /*3410*/  LDG.E.LTC128B R106, desc[UR36][R12.64+0xc4] ;  /* 0x0000c4240c6a7981 */ /* 0x000164000c1e1920 */
.L_x_81:
[----:B------:R-:W-:Y:S05]  /*3420*/  BSYNC B1 ;  /* 0x0000000000017941 */ /* 0x000fea0003800000 */
.L_x_80:
        /* <DEDUP_REMOVED lines=8> */
.L_x_83:
[----:B------:R-:W-:Y:S05]  /*34b0*/  BSYNC B1 ;  /* 0x0000000000017941 */ /* 0x000fea0003800000 */
.L_x_82:
[----:B-----5:R-:W-:Y:S01]  /*34c0*/  FMUL R23, R106, R89 ;  /* 0x000000596a177220 */ /* 0x020fe20000400000 */
[----:B------:R-:W-:Y:S03]  /*34d0*/  BSSY B1, `(.L_x_84) ;  /* 0x000000d000017945 */ /* 0x000fe60003800000 */
[----:B------:R-:W-:-:S05]  /*34e0*/  FFMA R23, R84, R88, R23 ;  /* 0x0000005854177223 */ /* 0x000fca0000000017 */
[----:B------:R0:W-:Y:S01]  /*34f0*/  @P0 STG.E desc[UR36][R14.64+0xe0], R23 ;  /* 0x0000e0170e000986 */ /* 0x0001e2000c101924 */
[----:B------:R-:W-:-:S05]  /*3500*/  IADD3 R64, P0, R5, R20, RZ ;  /* 0x0000001405407210 */ /* 0x000fca0007f1e0ff */
[----:B------:R-:W-:Y:S01]  /*3510*/  IMAD.X R65, R95, 0x1, R21, P0 ;  /* 0x000000015f417824 */ /* 0x000fe200000e0615 */
[----:B------:R-:W-:-:S05]  /*3520*/  IADD3 R66, P0, R5, R20, RZ ;  /* 0x0000001405427210 */ /* 0x000fca0007f1e0ff */
[----:B------:R-:W-:Y:S01]  /*3530*/  IMAD.X R67, R95, 0x1, R21, P0 ;  /* 0x000000015f437824 */ /* 0x000fe200000e0615 */
[----:B------:R-:W-:-:S05]  /*3540*/  IADD3 R62, P0, R5, R14, RZ ;  /* 0x0000000e053e7210 */ /* 0x000fca0007f1e0ff */
[----:B------:R-:W-:Y:S01]  /*3550*/  IMAD.X R63, R95, 0x1, R15, P0 ;  /* 0x000000015f3f7824 */ /* 0x000fe200000e060f */
[----:B------:R-:W-:-:S04]  /*3560*/  ISETP.GT.AND P0, PT, R4, 0x39, PT ;  /* 0x000000390400780c */ /* 0x000fc80003f04270 */
[----:B------:R-:W-:-:S13]  /*3570*/  ISETP.GT.AND P4, PT, R3, RZ, P0 ;  /* 0x000000ff0300720c */ /* 0x000fda0000784270 */
[----:B0-----:R-:W-:Y:S05]  /*3580*/  @!P4 BRA `(.L_x_85) ;  /* 0x000000000004c947 */ /* 0x001fea0003800000 */
[----:B------:R0:W5:Y:S02]  /*3590*/  LDG.E.LTC128B R106, desc[UR36][R8.64+0xe4] ;  /* 0x0000e424086a7981 */ /* 0x000164000c1e1920 */
.L_x_85:
[----:B------:R-:W-:Y:S05]  /*35a0*/  BSYNC B1 ;  /* 0x0000000000017941 */ /* 0x000fea0003800000 */
.L_x_84:
[----:B-----5:R-:W-:Y:S01]  /*35b0*/  FMUL R4, R106, R89 ;  /* 0x000000596a047220 */ /* 0x020fe20000400000 */
[----:B------:R-:W-:Y:S03]  /*35c0*/  BSSY B1, `(.L_x_86) ;  /* 0x0000006000017945 */ /* 0x000fe60003800000 */
[----:B------:R-:W-:-:S05]  /*35d0*/  FFMA R85, R85, R88, R4 ;  /* 0x0000005855557223 */ /* 0x000fca0000000004 */
[----:B------:R0:W-:Y:S01]  /*35e0*/  @P4 STG.E desc[UR36][R14.64+0xe4], R85 ;  /* 0x0000e4550e004986 */ /* 0x0001e2000c101924 */
[----:B------:R-:W-:-:S13]  /*35f0*/  ISETP.GT.AND P4, PT, R3, 0x8, P1 ;  /* 0x000000080300780c */ /* 0x000fda0000f84270 */
[----:B0-----:R-:W-:Y:S05]  /*3600*/  @!P4 BRA `(.L_x_87) ;  /* 0x000000000004c947 */ /* 0x001fea0003800000 */
[----:B------:R0:W5:Y:S02]  /*3610*/  LDG.E.LTC128B R106, desc[UR36][R12.64+0xe0] ;  /* 0x0000e0240c6a7981 */ /* 0x000164000c1e1920 */
.L_x_87:
[----:B------:R-:W-:Y:S05]  /*3620*/  BSYNC B1 ;  /* 0x0000000000017941 */ /* 0x000fea0003800000 */
.L_x_86:
[----:B-----5:R-:W-:Y:S01]  /*3630*/  FMUL R5, R106, R89 ;  /* 0x000000596a057220 */ /* 0x020fe20000400000 */
[----:B------:R-:W-:Y:S03]  /*3640*/  BSSY B1, `(.L_x_88) ;  /* 0x0000006000017945 */ /* 0x000fe60003800000 */
[----:B------:R-:W-:-:S05]  /*3650*/  FFMA R5, R86, R88, R5 ;  /* 0x0000005856057223 */ /* 0x000fca0000000005 */
[----:B------:R0:W-:Y:S01]  /*3660*/  @P4 STG.E desc[UR36][R20.64+0xe0], R5 ;  /* 0x0000e00514004986 */ /* 0x0001e2000c101924 */
[----:B------:R-:W-:-:S13]  /*3670*/  ISETP.GT.AND P4, PT, R3, 0x8, P0 ;  /* 0x000000080300780c */ /* 0x000fda0000784270 */
[----:B0-----:R-:W-:Y:S05]  /*3680*/  @!P4 BRA `(.L_x_89) ;  /* 0x000000000004c947 */ /* 0x001fea0003800000 */
[----:B------:R0:W5:Y:S02]  /*3690*/  LDG.E.LTC128B R106, desc[UR36][R12.64+0xe4] ;  /* 0x0000e4240c6a7981 */ /* 0x000164000c1e1920 */
.L_x_89:
[----:B------:R-:W-:Y:S05]  /*36a0*/  BSYNC B1 ;  /* 0x0000000000017941 */ /* 0x000fea0003800000 */
.L_x_88:
[----:B-----5:R-:W-:-:S04]  /*36b0*/  FMUL R4, R106, R89 ;  /* 0x000000596a047220 */ /* 0x020fc80000400000 */
[----:B------:R-:W-:-:S05]  /*36c0*/  FFMA R87, R87, R88, R4 ;  /* 0x0000005857577223 */ /* 0x000fca0000000004 */
[----:B------:R0:W-:Y:S01]  /*36d0*/  @P4 STG.E desc[UR36][R20.64+0xe4], R87 ;  /* 0x0000e45714004986 */ /* 0x0001e2000c101924 */
[----:B------:R-:W-:-:S13]  /*36e0*/  ISETP.GT.AND P4, PT, R3, 0x80, P6 ;  /* 0x000000800300780c */ /* 0x000fda0003784270 */
[----:B------:R-:W2:Y:S01]  /*36f0*/  @P4 LDG.E.LTC128B R106, desc[UR36][R58.64] ;  /* 0x000000243a6a4981 */ /* 0x000ea2000c1e1920 */
[----:B------:R-:W-:Y:S01]  /*3700*/  BSSY B1, `(.L_x_90) ;  /* 0x0000008000017945 */ /* 0x000fe20003800000 */
[----:B--2---:R-:W-:-:S04]  /*3710*/  FMUL R5, R106, R89 ;  /* 0x000000596a057220 */ /* 0x004fc80000400000 */
[----:B------:R-:W-:-:S05]  /*3720*/  FFMA R5, R24, R88, R5 ;  /* 0x0000005818057223 */ /* 0x000fca0000000005 */
[----:B------:R0:W-:Y:S01]  /*3730*/  @P4 STG.E desc[UR36][R62.64], R5 ;  /* 0x000000053e004986 */ /* 0x0001e2000c101924 */
[----:B------:R-:W-:-:S04]  /*3740*/  ISETP.NE.AND P4, PT, R105, RZ, PT ;  /* 0x000000ff6900720c */ /* 0x000fc80003f85270 */
[----:B------:R-:W-:-:S13]  /*3750*/  ISETP.GT.AND P4, PT, R3, 0x80, P4 ;  /* 0x000000800300780c */ /* 0x000fda0002784270 */
[----:B0-----:R-:W-:Y:S05]  /*3760*/  @!P4 BRA `(.L_x_91) ;  /* 0x000000000004c947 */ /* 0x001fea0003800000 */
[----:B------:R0:W5:Y:S02]  /*3770*/  LDG.E.LTC128B R106, desc[UR36][R10.64+0x4] ;  /* 0x000004240a6a7981 */ /* 0x000164000c1e1920 */
.L_x_91:
[----:B------:R-:W-:Y:S05]  /*3780*/  BSYNC B1 ;  /* 0x0000000000017941 */ /* 0x000fea0003800000 */
.L_x_90:
[----:B-----5:R-:W-:Y:S01]  /*3790*/  FMUL R4, R106, R89 ;  /* 0x000000596a047220 */ /* 0x020fe20000400000 */
[----:B------:R-:W-:Y:S01]  /*37a0*/  @P4 IMAD.MOV.U32 R5, RZ, RZ, R63 ;  /* 0x000000ffff054224 */ /* 0x000fe200078e003f */
[----:B------:R-:W-:Y:S01]  /*37b0*/  ISETP.GT.AND P6, PT, R3, 0x88, P6 ;  /* 0x000000880300780c */ /* 0x000fe200037c4270 */
[----:B------:R-:W-:Y:S01]  /*37c0*/  BSSY B1, `(.L_x_92) ;  /* 0x0000006000017945 */ /* 0x000fe20003800000 */
[----:B------:R-:W-:Y:S01]  /*37d0*/  FFMA R25, R25, R88, R4 ;  /* 0x0000005819197223 */ /* 0x000fe20000000004 */
[----:B------:R-:W-:-:S05]  /*37e0*/  @P4 IMAD.MOV.U32 R4, RZ, RZ, R62 ;  /* 0x000000ffff044224 */ /* 0x000fca00078e003e */
[----:B------:R2:W-:Y:S05]  /*37f0*/  @P4 STG.E desc[UR36][R4.64+0x4], R25 ;  /* 0x0000041904004986 */ /* 0x0005ea000c101924 */
[----:B------:R-:W-:Y:S05]  /*3800*/  @!P6 BRA `(.L_x_93) ;  /* 0x000000000004e947 */ /* 0x000fea0003800000 */
[----:B------:R0:W5:Y:S02]  /*3810*/  LDG.E.LTC128B R106, desc[UR36][R60.64] ;  /* 0x000000243c6a7981 */ /* 0x000164000c1e1920 */
.L_x_93:
[----:B------:R-:W-:Y:S05]  /*3820*/  BSYNC B1 ;  /* 0x0000000000017941 */ /* 0x000fea0003800000 */
.L_x_92:
[----:B--2--5:R-:W-:Y:S01]  /*3830*/  FMUL R5, R106, R89 ;  /* 0x000000596a057220 */ /* 0x024fe20000400000 */
[----:B------:R-:W-:Y:S01]  /*3840*/  ISETP.NE.AND P4, PT, R105, RZ, PT ;  /* 0x000000ff6900720c */ /* 0x000fe20003f85270 */
[----:B------:R-:W-:Y:S02]  /*3850*/  BSSY B1, `(.L_x_94) ;  /* 0x0000006000017945 */ /* 0x000fe40003800000 */
[----:B------:R-:W-:Y:S01]  /*3860*/  FFMA R5, R26, R88, R5 ;  /* 0x000000581a057223 */ /* 0x000fe20000000005 */
[----:B------:R-:W-:-:S04]  /*3870*/  ISETP.GT.AND P4, PT, R3, 0x88, P4 ;  /* 0x000000880300780c */ /* 0x000fc80002784270 */
[----:B------:R2:W-:Y:S09]  /*3880*/  @P6 STG.E desc[UR36][R64.64], R5 ;  /* 0x0000000540006986 */ /* 0x0005f2000c101924 */
[----:B------:R-:W-:Y:S05]  /*3890*/  @!P4 BRA `(.L_x_95) ;  /* 0x000000000004c947 */ /* 0x000fea0003800000 */
[----:B------:R0:W5:Y:S02]  /*38a0*/  LDG.E.LTC128B R106, desc[UR36][R56.64+0x4] ;  /* 0x00000424386a7981 */ /* 0x000164000c1e1920 */
.L_x_95:
[----:B------:R-:W-:Y:S05]  /*38b0*/  BSYNC B1 ;  /* 0x0000000000017941 */ /* 0x000fea0003800000 */
.L_x_94:
[----:B-----5:R-:W-:Y:S01]  /*38c0*/  FMUL R4, R106, R89 ;  /* 0x000000596a047220 */ /* 0x020fe20000400000 */
[----:B------:R-:W-:Y:S01]  /*38d0*/  ISETP.NE.AND P6, PT, R107, RZ, PT ;  /* 0x000000ff6b00720c */ /* 0x000fe20003fc5270 */
[----:B------:R-:W-:Y:S02]  /*38e0*/  BSSY B1, `(.L_x_96) ;  /* 0x0000006000017945 */ /* 0x000fe40003800000 */
[----:B------:R-:W-:-:S05]  /*38f0*/  FFMA R27, R27, R88, R4 ;  /* 0x000000581b1b7223 */ /* 0x000fca0000000004 */
[----:B------:R0:W-:Y:S01]  /*3900*/  @P4 STG.E desc[UR36][R66.64+0x4], R27 ;  /* 0x0000041b42004986 */ /* 0x0001e2000c101924 */
[----:B------:R-:W-:-:S13]  /*3910*/  ISETP.GT.AND P4, PT, R3, 0x80, P6 ;  /* 0x000000800300780c */ /* 0x000fda0003784270 */
[----:B0-----:R-:W-:Y:S05]  /*3920*/  @!P4 BRA `(.L_x_97) ;  /* 0x000000000004c947 */ /* 0x001fea0003800000 */
[----:B------:R0:W5:Y:S02]  /*3930*/  LDG.E.LTC128B R106, desc[UR36][R10.64+0x20] ;  /* 0x000020240a6a7981 */ /* 0x000164000c1e1920 */
.L_x_97:
[----:B------:R-:W-:Y:S05]  /*3940*/  BSYNC B1 ;  /* 0x0000000000017941 */ /* 0x000fea0003800000 */
.L_x_96:
[----:B--2--5:R-:W-:Y:S01]  /*3950*/  FMUL R5, R106, R89 ;  /* 0x000000596a057220 */ /* 0x024fe20000400000 */
[----:B------:R-:W-:Y:S01]  /*3960*/  @P4 IMAD.MOV.U32 R4, RZ, RZ, R62 ;  /* 0x000000ffff044224 */ /* 0x000fe200078e003e */
[----:B------:R-:W-:Y:S01]  /*3970*/  ISETP.NE.AND P6, PT, R109, RZ, PT ;  /* 0x000000ff6d00720c */ /* 0x000fe20003fc5270 */
[----:B------:R-:W-:Y:S01]  /*3980*/  BSSY B1, `(.L_x_98) ;  /* 0x0000007000017945 */ /* 0x000fe20003800000 */
[----:B-1--4-:R-:W-:Y:S01]  /*3990*/  FFMA R9, R28, R88, R5 ;  /* 0x000000581c097223 */ /* 0x012fe20000000005 */
[----:B------:R-:W-:-:S05]  /*39a0*/  @P4 MOV R5, R63 ;  /* 0x0000003f00054202 */ /* 0x000fca0000000f00 */
[----:B------:R1:W-:Y:S01]  /*39b0*/  @P4 STG.E desc[UR36][R4.64+0x20], R9 ;  /* 0x0000200904004986 */ /* 0x0003e2000c101924 */
[----:B------:R-:W-:-:S13]  /*39c0*/  ISETP.GT.AND P4, PT, R3, 0x80, P6 ;  /* 0x000000800300780c */ /* 0x000fda0003784270 */
[----:B-1----:R-:W-:Y:S05]  /*39d0*/  @!P4 BRA `(.L_x_99) ;  /* 0x000000000004c947 */ /* 0x002fea0003800000 */
[----:B------:R1:W5:Y:S02]  /*39e0*/  LDG.E.LTC128B R106, desc[UR36][R10.64+0x24] ;  /* 0x000024240a6a7981 */ /* 0x000364000c1e1920 */
.L_x_99:
[----:B------:R-:W-:Y:S05]  /*39f0*/  BSYNC B1 ;  /* 0x0000000000017941 */ /* 0x000fea0003800000 */
.L_x_98:
[----:B-----5:R-:W-:Y:S01]  /*3a00*/  FMUL R4, R106, R89 ;  /* 0x000000596a047220 */ /* 0x020fe20000400000 */
[----:B------:R-:W-:Y:S01]  /*3a10*/  @P4 IMAD.MOV.U32 R5, RZ, RZ, R63 ;  /* 0x000000ffff054224 */ /* 0x000fe200078e003f */
[----:B------:R-:W-:Y:S02]  /*3a20*/  BSSY B1, `(.L_x_100) ;  /* 0x0000008000017945 */ /* 0x000fe40003800000 */
[----:B------:R-:W-:Y:S01]  /*3a30*/  FFMA R29, R29, R88, R4 ;  /* 0x000000581d1d7223 */ /* 0x000fe20000000004 */
[----:B------:R-:W-:-:S05]  /*3a40*/  @P4 IMAD.MOV.U32 R4, RZ, RZ, R62 ;  /* 0x000000ffff044224 */ /* 0x000fca00078e003e */
[----:B------:R2:W-:Y:S01]  /*3a50*/  @P4 STG.E desc[UR36][R4.64+0x24], R29 ;  /* 0x0000241d04004986 */ /* 0x0005e2000c101924 */
[----:B------:R-:W-:-:S04]  /*3a60*/  ISETP.NE.AND P4, PT, R107, RZ, PT ;  /* 0x000000ff6b00720c */ /* 0x000fc80003f85270 */
[----:B------:R-:W-:-:S13]  /*3a70*/  ISETP.GT.AND P4, PT, R3, 0x88, P4 ;  /* 0x000000880300780c */ /* 0x000fda0002784270 */
[----:B--2---:R-:W-:Y:S05]  /*3a80*/  @!P4 BRA `(.L_x_101) ;  /* 0x000000000004c947 */ /* 0x004fea0003800000 */
[----:B------:R2:W5:Y:S02]  /*3a90*/  LDG.E.LTC128B R106, desc[UR36][R56.64+0x20] ;  /* 0x00002024386a7981 */ /* 0x000564000c1e1920 */
.L_x_101:
[----:B------:R-:W-:Y:S05]  /*3aa0*/  BSYNC B1 ;  /* 0x0000000000017941 */ /* 0x000fea0003800000 */
.L_x_100:
[----:B-----5:R-:W-:Y:S01]  /*3ab0*/  FMUL R5, R106, R89 ;  /* 0x000000596a057220 */ /* 0x020fe20000400000 */
[----:B------:R-:W-:Y:S03]  /*3ac0*/  BSSY B1, `(.L_x_102) ;  /* 0x0000006000017945 */ /* 0x000fe60003800000 */
[----:B------:R-:W-:-:S05]  /*3ad0*/  FFMA R5, R30, R88, R5 ;  /* 0x000000581e057223 */ /* 0x000fca0000000005 */
[----:B------:R4:W-:Y:S01]  /*3ae0*/  @P4 STG.E desc[UR36][R6.64+0x20], R5 ;  /* 0x0000200506004986 */ /* 0x0009e2000c101924 */
[----:B------:R-:W-:-:S13]  /*3af0*/  ISETP.GT.AND P4, PT, R3, 0x88, P6 ;  /* 0x000000880300780c */ /* 0x000fda0003784270 */
[----:B----4-:R-:W-:Y:S05]  /*3b00*/  @!P4 BRA `(.L_x_103) ;  /* 0x000000000004c947 */ /* 0x010fea0003800000 */
[----:B------:R4:W5:Y:S02]  /*3b10*/  LDG.E.LTC128B R106, desc[UR36][R56.64+0x24] ;  /* 0x00002424386a7981 */ /* 0x000964000c1e1920 */
.L_x_103:
[----:B------:R-:W-:Y:S05]  /*3b20*/  BSYNC B1 ;  /* 0x0000000000017941 */ /* 0x000fea0003800000 */
.L_x_102:
[----:B-----5:R-:W-:Y:S01]  /*3b30*/  FMUL R4, R106, R89 ;  /* 0x000000596a047220 */ /* 0x020fe20000400000 */
[----:B------:R-:W-:Y:S01]  /*3b40*/  @P4 IMAD.MOV.U32 R5, RZ, RZ, R7 ;  /* 0x000000ffff054224 */ /* 0x000fe200078e0007 */
[----:B------:R-:W-:Y:S01]  /*3b50*/  ISETP.NE.AND P6, PT, R108, RZ, PT ;  /* 0x000000ff6c00720c */ /* 0x000fe20003fc5270 */
[----:B------:R-:W-:Y:S01]  /*3b60*/  BSSY B1, `(.L_x_104) ;  /* 0x0000007000017945 */ /* 0x000fe20003800000 */
[----:B------:R-:W-:Y:S01]  /*3b70*/  FFMA R31, R31, R88, R4 ;  /* 0x000000581f1f7223 */ /* 0x000fe20000000004 */
[----:B------:R-:W-:-:S05]  /*3b80*/  @P4 IMAD.MOV.U32 R4, RZ, RZ, R6 ;  /* 0x000000ffff044224 */ /* 0x000fca00078e0006 */
[----:B------:R0:W-:Y:S01]  /*3b90*/  @P4 STG.E desc[UR36][R4.64+0x24], R31 ;  /* 0x0000241f04004986 */ /* 0x0001e2000c101924 */
[----:B------:R-:W-:-:S13]  /*3ba0*/  ISETP.GT.AND P4, PT, R3, 0x80, P6 ;  /* 0x000000800300780c */ /* 0x000fda0003784270 */
[----:B0-----:R-:W-:Y:S05]  /*3bb0*/  @!P4 BRA `(.L_x_105) ;  /* 0x000000000004c947 */ /* 0x001fea0003800000 */
[----:B------:R0:W5:Y:S02]  /*3bc0*/  LDG.E.LTC128B R106, desc[UR36][R10.64+0x40] ;  /* 0x000040240a6a7981 */ /* 0x000164000c1e1920 */
.L_x_105:
[----:B------:R-:W-:Y:S05]  /*3bd0*/  BSYNC B1 ;  /* 0x0000000000017941 */ /* 0x000fea0003800000 */
.L_x_104:
        /* <DEDUP_REMOVED lines=10> */
.L_x_107:
[----:B------:R-:W-:Y:S05]  /*3c80*/  BSYNC B1 ;  /* 0x0000000000017941 */ /* 0x000fea0003800000 */
.L_x_106:
[----:B-----5:R-:W-:Y:S01]  /*3c90*/  FMUL R4, R106, R89 ;  /* 0x000000596a047220 */ /* 0x020fe20000400000 */
[----:B------:R-:W-:Y:S01]  /*3ca0*/  @P4 MOV R5, R63 ;  /* 0x0000003f00054202 */ /* 0x000fe20000000f00 */
[----:B------:R-:W-:Y:S02]  /*3cb0*/  BSSY B1, `(.L_x_108) ;  /* 0x0000008000017945 */ /* 0x000fe40003800000 */
[----:B------:R-:W-:Y:S01]  /*3cc0*/  FFMA R33, R33, R88, R4 ;  /* 0x0000005821217223 */ /* 0x000fe20000000004 */
[----:B------:R-:W-:-:S05]  /*3cd0*/  @P4 IMAD.MOV.U32 R4, RZ, RZ, R62 ;  /* 0x000000ffff044224 */ /* 0x000fca00078e003e */
[----:B------:R0:W-:Y:S01]  /*3ce0*/  @P4 STG.E desc[UR36][R4.64+0x44], R33 ;  /* 0x0000442104004986 */ /* 0x0001e2000c101924 */
[----:B------:R-:W-:-:S04]  /*3cf0*/  ISETP.NE.AND P4, PT, R108, RZ, PT ;  /* 0x000000ff6c00720c */ /* 0x000fc80003f85270 */
[----:B------:R-:W-:-:S13]  /*3d00*/  ISETP.GT.AND P4, PT, R3, 0x88, P4 ;  /* 0x000000880300780c */ /* 0x000fda0002784270 */
[----:B0-----:R-:W-:Y:S05]  /*3d10*/  @!P4 BRA `(.L_x_109) ;  /* 0x000000000004c947 */ /* 0x001fea0003800000 */
[----:B------:R0:W5:Y:S02]  /*3d20*/  LDG.E.LTC128B R106, desc[UR36][R56.64+0x40] ;  /* 0x00004024386a7981 */ /* 0x000164000c1e1920 */
.L_x_109:
[----:B------:R-:W-:Y:S05]  /*3d30*/  BSYNC B1 ;  /* 0x0000000000017941 */ /* 0x000fea0003800000 */
.L_x_108:
[----:B-----5:R-:W-:Y:S01]  /*3d40*/  FMUL R5, R106, R89 ;  /* 0x000000596a057220 */ /* 0x020fe20000400000 */
[----:B------:R-:W-:Y:S01]  /*3d50*/  @P4 IMAD.MOV.U32 R4, RZ, RZ, R6 ;  /* 0x000000ffff044224 */ /* 0x000fe200078e0006 */
[----:B------:R-:W-:Y:S02]  /*3d60*/  BSSY B1, `(.L_x_110) ;  /* 0x0000007000017945 */ /* 0x000fe40003800000 */
[----:B------:R-:W-:Y:S01]  /*3d70*/  FFMA R9, R34, R88, R5 ;  /* 0x0000005822097223 */ /* 0x000fe20000000005 */
[----:B------:R-:W-:-:S05]  /*3d80*/  @P4 IMAD.MOV.U32 R5, RZ, RZ, R7 ;  /* 0x000000ffff054224 */ /* 0x000fca00078e0007 */
[----:B------:R0:W-:Y:S01]  /*3d90*/  @P4 STG.E desc[UR36][R4.64+0x40], R9 ;  /* 0x0000400904004986 */ /* 0x0001e2000c101924 */
[----:B------:R-:W-:-:S13]  /*3da0*/  ISETP.GT.AND P4, PT, R3, 0x88, P6 ;  /* 0x000000880300780c */ /* 0x000fda0003784270 */
[----:B0-----:R-:W-:Y:S05]  /*3db0*/  @!P4 BRA `(.L_x_111) ;  /* 0x000000000004c947 */ /* 0x001fea0003800000 */
[----:B------:R0:W5:Y:S02]  /*3dc0*/  LDG.E.LTC128B R106, desc[UR36][R56.64+0x44] ;  /* 0x00004424386a7981 */ /* 0x000164000c1e1920 */
.L_x_111:
[----:B------:R-:W-:Y:S05]  /*3dd0*/  BSYNC B1 ;  /* 0x0000000000017941 */ /* 0x000fea0003800000 */
.L_x_110:
        /* <DEDUP_REMOVED lines=10> */
.L_x_113:
[----:B------:R-:W-:Y:S05]  /*3e80*/  BSYNC B1 ;  /* 0x0000000000017941 */ /* 0x000fea0003800000 */
.L_x_112:
        /* <DEDUP_REMOVED lines=10> */
.L_x_115:
[----:B------:R-:W-:Y:S05]  /*3f30*/  BSYNC B1 ;  /* 0x0000000000017941 */ /* 0x000fea0003800000 */
.L_x_114:
        /* <DEDUP_REMOVED lines=10> */
.L_x_117:
[----:B------:R-:W-:Y:S05]  /*3fe0*/  BSYNC B1 ;  /* 0x0000000000017941 */ /* 0x000fea0003800000 */
.L_x_116:
        /* <DEDUP_REMOVED lines=9> */
.L_x_119:
[----:B------:R-:W-:Y:S05]  /*4080*/  BSYNC B1 ;  /* 0x0000000000017941 */ /* 0x000fea0003800000 */
.L_x_118:
        /* <DEDUP_REMOVED lines=10> */
.L_x_121:
[----:B------:R-:W-:Y:S05]  /*4130*/  BSYNC B1 ;  /* 0x0000000000017941 */ /* 0x000fea0003800000 */
.L_x_120:
        /* <DEDUP_REMOVED lines=10> */
.L_x_123:
[----:B------:R-:W-:Y:S05]  /*41e0*/  BSYNC B1 ;  /* 0x0000000000017941 */ /* 0x000fea0003800000 */
.L_x_122:
        /* <DEDUP_REMOVED lines=10> */
.L_x_125:
[----:B------:R-:W-:Y:S05]  /*4290*/  BSYNC B1 ;  /* 0x0000000000017941 */ /* 0x000fea0003800000 */
.L_x_124:
        /* <DEDUP_REMOVED lines=9> */
.L_x_127:
[----:B------:R-:W-:Y:S05]  /*4330*/  BSYNC B1 ;  /* 0x0000000000017941 */ /* 0x000fea0003800000 */
.L_x_126:
        /* <DEDUP_REMOVED lines=10> */
.L_x_129:
[----:B------:R-:W-:Y:S05]  /*43e0*/  BSYNC B1 ;  /* 0x0000000000017941 */ /* 0x000fea0003800000 */
.L_x_128:
        /* <DEDUP_REMOVED lines=9> */
.L_x_131:
[----:B------:R-:W-:Y:S05]  /*4480*/  BSYNC B1 ;  /* 0x0000000000017941 */ /* 0x000fea0003800000 */
.L_x_130:
[----:B-----5:R-:W-:Y:S01]  /*4490*/  FMUL R4, R106, R89 ;  /* 0x000000596a047220 */ /* 0x020fe20000400000 */
[----:B------:R-:W-:Y:S01]  /*44a0*/  @P4 MOV R5, R63 ;  /* 0x0000003f00054202 */ /* 0x000fe20000000f00 */
[----:B------:R-:W-:Y:S02]  /*44b0*/  BSSY B1, `(.L_x_132) ;  /* 0x0000007000017945 */ /* 0x000fe40003800000 */
[----:B------:R-:W-:Y:S01]  /*44c0*/  FFMA R45, R45, R88, R4 ;  /* 0x000000582d2d7223 */ /* 0x000fe20000000004 */
[----:B------:R-:W-:-:S05]  /*44d0*/  @P4 IMAD.MOV.U32 R4, RZ, RZ, R62 ;  /* 0x000000ffff044224 */ /* 0x000fca00078e003e */
[----:B------:R0:W-:Y:S01]  /*44e0*/  @P4 STG.E desc[UR36][R4.64+0xa4], R45 ;  /* 0x0000a42d04004986 */ /* 0x0001e2000c101924 */
[----:B------:R-:W-:-:S13]  /*44f0*/  ISETP.GT.AND P4, PT, R3, 0x88, P6 ;  /* 0x000000880300780c */ /* 0x000fda0003784270 */
[----:B0-----:R-:W-:Y:S05]  /*4500*/  @!P4 BRA `(.L_x_133) ;  /* 0x000000000004c947 */ /* 0x001fea0003800000 */
[----:B------:R0:W5:Y:S02]  /*4510*/  LDG.E.LTC128B R106, desc[UR36][R56.64+0xa0] ;  /* 0x0000a024386a7981 */ /* 0x000164000c1e1920 */
.L_x_133:
[----:B------:R-:W-:Y:S05]  /*4520*/  BSYNC B1 ;  /* 0x0000000000017941 */ /* 0x000fea0003800000 */
.L_x_132:
        /* <DEDUP_REMOVED lines=9> */
.L_x_135:
[----:B------:R-:W-:Y:S05]  /*45c0*/  BSYNC B1 ;  /* 0x0000000000017941 */ /* 0x000fea0003800000 */
.L_x_134:
[----:B0----5:R-:W-:Y:S01]  /*45d0*/  FMUL R4, R106, R89 ;  /* 0x000000596a047220 */ /* 0x021fe20000400000 */
        /* <DEDUP_REMOVED lines=8> */
.L_x_137:
[----:B------:R-:W-:Y:S05]  /*4660*/  BSYNC B1 ;  /* 0x0000000000017941 */ /* 0x000fea0003800000 */
.L_x_136:
        /* <DEDUP_REMOVED lines=9> */
.L_x_139:
[----:B------:R-:W-:Y:S05]  /*4700*/  BSYNC B1 ;  /* 0x0000000000017941 */ /* 0x000fea0003800000 */
.L_x_138:
[----:B0----5:R-:W-:Y:S01]  /*4710*/  FMUL R4, R106, R89 ;  /* 0x000000596a047220 */ /* 0x021fe20000400000 */
[----:B------:R-:W-:Y:S01]  /*4720*/  @P5 MOV R5, R63 ;  /* 0x0000003f00055202 */ /* 0x000fe20000000f00 */
[----:B------:R-:W-:Y:S01]  /*4730*/  BSSY B1, `(.L_x_140) ;  /* 0x0000007000017945 */ /* 0x000fe20003800000 */
[----:B------:R-:W-:Y:S01]  /*4740*/  ISETP.GT.AND P3, PT, R3, 0x88, P3 ;  /* 0x000000880300780c */ /* 0x000fe20001f64270 */
[----:B------:R-:W-:Y:S01]  /*4750*/  FFMA R49, R49, R88, R4 ;  /* 0x0000005831317223 */ /* 0x000fe20000000004 */
[----:B------:R-:W-:-:S05]  /*4760*/  @P5 IMAD.MOV.U32 R4, RZ, RZ, R62 ;  /* 0x000000ffff045224 */ /* 0x000fca00078e003e */
[----:B------:R0:W-:Y:S06]  /*4770*/  @P5 STG.E desc[UR36][R4.64+0xc4], R49 ;  /* 0x0000c43104005986 */ /* 0x0001ec000c101924 */
[----:B------:R-:W-:Y:S05]  /*4780*/  @!P3 BRA `(.L_x_141) ;  /* 0x000000000004b947 */ /* 0x000fea0003800000 */
[----:B------:R0:W5:Y:S02]  /*4790*/  LDG.E.LTC128B R106, desc[UR36][R56.64+0xc0] ;  /* 0x0000c024386a7981 */ /* 0x000164000c1e1920 */
.L_x_141:
[----:B------:R-:W-:Y:S05]  /*47a0*/  BSYNC B1 ;  /* 0x0000000000017941 */ /* 0x000fea0003800000 */
.L_x_140:
        /* <DEDUP_REMOVED lines=9> */
.L_x_143:
[----:B------:R-:W-:Y:S05]  /*4840*/  BSYNC B1 ;  /* 0x0000000000017941 */ /* 0x000fea0003800000 */
.L_x_142:
        /* <DEDUP_REMOVED lines=9> */
.L_x_145:
[----:B------:R-:W-:Y:S05]  /*48e0*/  BSYNC B1 ;  /* 0x0000000000017941 */ /* 0x000fea0003800000 */
.L_x_144:
        /* <DEDUP_REMOVED lines=9> */
.L_x_147:
[----:B------:R-:W-:Y:S05]  /*4980*/  BSYNC B1 ;  /* 0x0000000000017941 */ /* 0x000fea0003800000 */
.L_x_146:
[----:B0----5:R-:W-:Y:S01]  /*4990*/  FMUL R4, R106, R89 ;  /* 0x000000596a047220 */ /* 0x021fe20000400000 */
[----:B------:R-:W-:Y:S01]  /*49a0*/  ISETP.GT.AND P1, PT, R3, 0x88, P1 ;  /* 0x000000880300780c */ /* 0x000fe20000f24270 */
[----:B------:R-:W-:Y:S02]  /*49b0*/  BSSY B1, `(.L_x_148) ;  /* 0x0000005000017945 */ /* 0x000fe40003800000 */
[----:B------:R-:W-:-:S05]  /*49c0*/  FFMA R53, R53, R88, R4 ;  /* 0x0000005835357223 */ /* 0x000fca0000000004 */
[----:B------:R0:W-:Y:S05]  /*49d0*/  @P2 STG.E desc[UR36][R62.64+0xe4], R53 ;  /* 0x0000e4353e002986 */ /* 0x0001ea000c101924 */
[----:B------:R-:W-:Y:S05]  /*49e0*/  @!P1 BRA `(.L_x_149) ;  /* 0x0000000000049947 */ /* 0x000fea0003800000 */
[----:B------:R0:W5:Y:S02]  /*49f0*/  LDG.E.LTC128B R106, desc[UR36][R56.64+0xe0] ;  /* 0x0000e024386a7981 */ /* 0x000164000c1e1920 */
.L_x_149:
[----:B------:R-:W-:Y:S05]  /*4a00*/  BSYNC B1 ;  /* 0x0000000000017941 */ /* 0x000fea0003800000 */
.L_x_148:
[----:B-----5:R-:W-:Y:S01]  /*4a10*/  FMUL R5, R106, R89 ;  /* 0x000000596a057220 */ /* 0x020fe20000400000 */
[----:B------:R-:W-:Y:S01]  /*4a20*/  @P1 IMAD.MOV.U32 R4, RZ, RZ, R6 ;  /* 0x000000ffff041224 */ /* 0x000fe200078e0006 */
[----:B------:R-:W-:Y:S01]  /*4a30*/  ISETP.GT.AND P0, PT, R3, 0x88, P0 ;  /* 0x000000880300780c */ /* 0x000fe20000704270 */
[----:B------:R-:W-:Y:S01]  /*4a40*/  BSSY B1, `(.L_x_150) ;  /* 0x0000006000017945 */ /* 0x000fe20003800000 */
[----:B------:R-:W-:Y:S01]  /*4a50*/  FFMA R9, R54, R88, R5 ;  /* 0x0000005836097223 */ /* 0x000fe20000000005 */
[----:B------:R-:W-:-:S05]  /*4a60*/  @P1 MOV R5, R7 ;  /* 0x0000000700051202 */ /* 0x000fca0000000f00 */
[----:B------:R0:W-:Y:S05]  /*4a70*/  @P1 STG.E desc[UR36][R4.64+0xe0], R9 ;  /* 0x0000e00904001986 */ /* 0x0001ea000c101924 */
[----:B------:R-:W-:Y:S05]  /*4a80*/  @!P0 BRA `(.L_x_151) ;  /* 0x0000000000048947 */ /* 0x000fea0003800000 */
[----:B------:R0:W5:Y:S02]  /*4a90*/  LDG.E.LTC128B R106, desc[UR36][R56.64+0xe4] ;  /* 0x0000e424386a7981 */ /* 0x000164000c1e1920 */
.L_x_151:
[----:B------:R-:W-:Y:S05]  /*4aa0*/  BSYNC B1 ;  /* 0x0000000000017941 */ /* 0x000fea0003800000 */
.L_x_150:
[----:B-----5:R-:W-:-:S04]  /*4ab0*/  FMUL R106, R106, R89 ;  /* 0x000000596a6a7220 */ /* 0x020fc80000400000 */
[----:B------:R-:W-:Y:S01]  /*4ac0*/  FFMA R55, R55, R88, R106 ;  /* 0x0000005837377223 */ /* 0x000fe2000000006a */
[----:B------:R-:W-:Y:S06]  /*4ad0*/  @!P0 BRA `(.L_x_152) ;  /* 0x00000010007c8947 */ /* 0x000fec0003800000 */
[----:B------:R0:W-:Y:S01]  /*4ae0*/  STG.E desc[UR36][R6.64+0xe4], R55 ;  /* 0x0000e43706007986 */ /* 0x0001e2000c101924 */
[----:B------:R-:W-:Y:S05]  /*4af0*/  BRA `(.L_x_152) ;  /* 0x0000001000747947 */ /* 0x000fea0003800000 */
.L_x_29:
[----:B------:R-:W-:Y:S01]  /*4b00*/  ULDC.64 UR4, c[0x0][0x5c0] ;  /* 0x0001700000047ab9 */ /* 0x000fe20000000a00 */
[-C--:B------:R-:W-:Y:S01]  /*4b10*/  FMUL R5, R56, R88.reuse ;  /* 0x0000005838057220 */ /* 0x080fe20000400000 */
[----:B------:R-:W-:Y:S01]  /*4b20*/  LEA R8, P1, R12, UR4, 0x2 ;  /* 0x000000040c087c11 */ /* 0x000fe2000f8210ff */
[----:B------:R-:W-:Y:S01]  /*4b30*/  IMAD.SHL.U32 R15, R112, 0x20, RZ ;  /* 0x00000020700f7824 */ /* 0x000fe200078e00ff */
[----:B------:R-:W-:Y:S01]  /*4b40*/  ISETP.GT.AND P2, PT, R4, 0x1, PT ;  /* 0x000000010400780c */ /* 0x000fe20003f44270 */
[-C--:B------:R-:W-:Y:S01]  /*4b50*/  FMUL R57, R57, R88.reuse ;  /* 0x0000005839397220 */ /* 0x080fe20000400000 */
[----:B------:R-:W-:Y:S01]  /*4b60*/  LEA.HI.X R9, R12, UR5, R105, 0x2, P1 ;  /* 0x000000050c097c11 */ /* 0x000fe200088f1469 */
[C---:B------:R-:W-:Y:S01]  /*4b70*/  IMAD.SHL.U32 R23, R112.reuse, 0x200, RZ ;  /* 0x0000020070177824 */ /* 0x040fe200078e00ff */
[----:B------:R-:W-:Y:S01]  /*4b80*/  ISETP.GT.AND P1, PT, R3, RZ, P2 ;  /* 0x000000ff0300720c */ /* 0x000fe20001724270 */
[----:B------:R-:W-:Y:S01]  /*4b90*/  FMUL R59, R59, R88 ;  /* 0x000000583b3b7220 */ /* 0x000fe20000400000 */
[--C-:B------:R-:W-:Y:S01]  /*4ba0*/  SHF.L.U64.HI R7, R112, 0x5, R113.reuse ;  /* 0x0000000570077819 */ /* 0x100fe20000010271 */
[----:B------:R0:W-:Y:S01]  /*4bb0*/  @P0 STG.E desc[UR36][R8.64], R5 ;  /* 0x0000000508000986 */ /* 0x0001e2000c101924 */
[----:B------:R-:W-:Y:S01]  /*4bc0*/  IADD3 R10, P0, R15, R8, RZ ;  /* 0x000000080f0a7210 */ /* 0x000fe20007f1e0ff */
[-C--:B------:R-:W-:Y:S01]  /*4bd0*/  FMUL R13, R58, R88.reuse ;  /* 0x000000583a0d7220 */ /* 0x080fe20000400000 */
[----:B------:R-:W-:Y:S01]  /*4be0*/  SHF.L.U64.HI R113, R112, 0x9, R113 ;  /* 0x0000000970717819 */ /* 0x000fe20000010271 */
[-C--:B------:R-:W-:Y:S01]  /*4bf0*/  FMUL R61, R61, R88.reuse ;  /* 0x000000583d3d7220 */ /* 0x080fe20000400000 */
[C---:B------:R-:W-:Y:S01]  /*4c00*/  ISETP.GT.AND P5, PT, R4.reuse, 0x8, PT ;  /* 0x000000080400780c */ /* 0x040fe20003fa4270 */
[----:B------:R-:W-:Y:S01]  /*4c10*/  IMAD.X R11, R7, 0x1, R9, P0 ;  /* 0x00000001070b7824 */ /* 0x000fe200000e0609 */
[----:B------:R-:W-:Y:S01]  /*4c20*/  ISETP.GT.AND P0, PT, R3, 0x8, P2 ;  /* 0x000000080300780c */ /* 0x000fe20001704270 */
[----:B------:R-:W-:Y:S01]  /*4c30*/  FMUL R63, R63, R88 ;  /* 0x000000583f3f7220 */ /* 0x000fe20000400000 */
[----:B------:R-:W-:Y:S01]  /*4c40*/  ISETP.GT.AND P4, PT, R4, 0x9, PT ;  /* 0x000000090400780c */ /* 0x000fe20003f84270 */
[----:B------:R-:W-:Y:S01]  /*4c50*/  @P1 STG.E desc[UR36][R8.64+0x4], R57 ;  /* 0x0000043908001986 */ /* 0x000fe2000c101924 */
[----:B------:R-:W-:Y:S01]  /*4c60*/  IADD3 R6, P1, P2, R23, R8, R15 ;  /* 0x0000000817067210 */ /* 0x000fe20007a3e00f */
[-C--:B0-----:R-:W-:Y:S01]  /*4c70*/  FMUL R5, R60, R88.reuse ;  /* 0x000000583c057220 */ /* 0x081fe20000400000 */
[----:B------:R-:W-:Y:S01]  /*4c80*/  ISETP.GT.AND P3, PT, R3, 0x8, P6 ;  /* 0x000000080300780c */ /* 0x000fe20003764270 */
[-C--:B------:R-:W-:Y:S01]  /*4c90*/  FMUL R65, R65, R88.reuse ;  /* 0x0000005841417220 */ /* 0x080fe20000400000 */
[----:B------:R-:W-:Y:S01]  /*4ca0*/  IADD3.X R7, R113, R9, R7, P1, P2 ;  /* 0x0000000971077210 */ /* 0x000fe20000fe4407 */
[-C--:B------:R-:W-:Y:S01]  /*4cb0*/  FMUL R67, R67, R88.reuse ;  /* 0x0000005843437220 */ /* 0x080fe20000400000 */
[----:B------:R-:W-:Y:S01]  /*4cc0*/  ISETP.GT.AND P1, PT, R3, RZ, P5 ;  /* 0x000000ff0300720c */ /* 0x000fe20002f24270 */
[-C--:B------:R-:W-:Y:S01]  /*4cd0*/  FMUL R69, R69, R88.reuse ;  /* 0x0000005845457220 */ /* 0x080fe20000400000 */
[C---:B------:R-:W-:Y:S01]  /*4ce0*/  ISETP.GT.AND P2, PT, R4.reuse, 0x11, PT ;  /* 0x000000110400780c */ /* 0x040fe20003f44270 */
[----:B------:R-:W-:Y:S01]  /*4cf0*/  @P0 STG.E desc[UR36][R10.64+0x4], R59 ;  /* 0x0000043b0a000986 */ /* 0x000fe2000c101924 */
[----:B------:R-:W-:Y:S01]  /*4d00*/  ISETP.GT.AND P0, PT, R3, RZ, P4 ;  /* 0x000000ff0300720c */ /* 0x000fe20002704270 */
[-C--:B------:R-:W-:Y:S01]  /*4d10*/  FMUL R71, R71, R88.reuse ;  /* 0x0000005847477220 */ /* 0x080fe20000400000 */
[-C--:B------:R-:W-:Y:S01]  /*4d20*/  FMUL R73, R73, R88.reuse ;  /* 0x0000005849497220 */ /* 0x080fe20000400000 */
[-C--:B------:R-:W-:Y:S01]  /*4d30*/  FMUL R75, R75, R88.reuse ;  /* 0x000000584b4b7220 */ /* 0x080fe20000400000 */
[-C--:B------:R-:W-:Y:S01]  /*4d40*/  FMUL R77, R77, R88.reuse ;  /* 0x000000584d4d7220 */ /* 0x080fe20000400000 */
[----:B------:R0:W-:Y:S01]  /*4d50*/  @P3 STG.E desc[UR36][R10.64], R13 ;  /* 0x0000000d0a003986 */ /* 0x0001e2000c101924 */
[C---:B------:R-:W-:Y:S01]  /*4d60*/  ISETP.GT.AND P3, PT, R4.reuse, 0x10, PT ;  /* 0x000000100400780c */ /* 0x040fe20003f64270 */
[-C--:B------:R-:W-:Y:S01]  /*4d70*/  FMUL R79, R79, R88.reuse ;  /* 0x000000584f4f7220 */ /* 0x080fe20000400000 */
[-C--:B------:R-:W-:Y:S01]  /*4d80*/  FMUL R81, R81, R88.reuse ;  /* 0x0000005851517220 */ /* 0x080fe20000400000 */
[----:B------:R1:W-:Y:S01]  /*4d90*/  @P1 STG.E desc[UR36][R8.64+0x20], R5 ;  /* 0x0000200508001986 */ /* 0x0003e2000c101924 */
[----:B------:R-:W-:Y:S01]  /*4da0*/  ISETP.GT.AND P1, PT, R3, 0x8, P5 ;  /* 0x000000080300780c */ /* 0x000fe20002f24270 */
[-C--:B------:R-:W-:Y:S01]  /*4db0*/  FMUL R83, R83, R88.reuse ;  /* 0x0000005853537220 */ /* 0x080fe20000400000 */
[C---:B------:R-:W-:Y:S01]  /*4dc0*/  ISETP.GT.AND P5, PT, R4.reuse, 0x28, PT ;  /* 0x000000280400780c */ /* 0x040fe20003fa4270 */
[----:B------:R-:W-:Y:S01]  /*4dd0*/  @P0 STG.E desc[UR36][R8.64+0x24], R61 ;  /* 0x0000243d08000986 */ /* 0x000fe2000c101924 */
[----:B------:R-:W-:Y:S01]  /*4de0*/  ISETP.GT.AND P0, PT, R3, 0x8, P4 ;  /* 0x000000080300780c */ /* 0x000fe20002704270 */
[-C--:B------:R-:W-:Y:S01]  /*4df0*/  FMUL R85, R85, R88.reuse ;  /* 0x0000005855557220 */ /* 0x080fe20000400000 */
[----:B------:R-:W-:Y:S01]  /*4e00*/  ISETP.GT.AND P4, PT, R4, 0x30, PT ;  /* 0x000000300400780c */ /* 0x000fe20003f84270 */
[-C--:B0-----:R-:W-:Y:S01]  /*4e10*/  FMUL R13, R62, R88.reuse ;  /* 0x000000583e0d7220 */ /* 0x081fe20000400000 */
[----:B------:R-:W-:Y:S01]  /*4e20*/  P2R R57, PR, RZ, 0x20 ;  /* 0x00000020ff397803 */ /* 0x000fe20000000000 */
[-C--:B------:R-:W-:Y:S01]  /*4e30*/  FMUL R87, R87, R88.reuse ;  /* 0x0000005857577220 */ /* 0x080fe20000400000 */
[-C--:B------:R-:W-:Y:S01]  /*4e40*/  FMUL R25, R25, R88.reuse ;  /* 0x0000005819197220 */ /* 0x080fe20000400000 */
[-C--:B-1----:R-:W-:Y:S01]  /*4e50*/  FMUL R5, R64, R88.reuse ;  /* 0x0000005840057220 */ /* 0x082fe20000400000 */
[-C--:B------:R-:W-:Y:S01]  /*4e60*/  FMUL R27, R27, R88.reuse ;  /* 0x000000581b1b7220 */ /* 0x080fe20000400000 */
[----:B------:R0:W-:Y:S01]  /*4e70*/  @P1 STG.E desc[UR36][R10.64+0x20], R13 ;  /* 0x0000200d0a001986 */ /* 0x0001e2000c101924 */
[----:B------:R-:W-:Y:S01]  /*4e80*/  ISETP.GT.AND P1, PT, R4, 0x19, PT ;  /* 0x000000190400780c */ /* 0x000fe20003f24270 */
[-C--:B------:R-:W-:Y:S01]  /*4e90*/  FMUL R29, R29, R88.reuse ;  /* 0x000000581d1d7220 */ /* 0x080fe20000400000 */
[-C--:B------:R-:W-:Y:S01]  /*4ea0*/  FMUL R31, R31, R88.reuse ;  /* 0x000000581f1f7220 */ /* 0x080fe20000400000 */
[----:B------:R-:W-:Y:S01]  /*4eb0*/  @P0 STG.E desc[UR36][R10.64+0x24], R63 ;  /* 0x0000243f0a000986 */ /* 0x000fe2000c101924 */
[----:B------:R-:W-:Y:S01]  /*4ec0*/  ISETP.GT.AND P0, PT, R3, RZ, P3 ;  /* 0x000000ff0300720c */ /* 0x000fe20001f04270 */
[-C--:B------:R-:W-:Y:S01]  /*4ed0*/  FMUL R33, R33, R88.reuse ;  /* 0x0000005821217220 */ /* 0x080fe20000400000 */
[-C--:B------:R-:W-:Y:S01]  /*4ee0*/  FMUL R35, R35, R88.reuse ;  /* 0x0000005823237220 */ /* 0x080fe20000400000 */
[-C--:B------:R-:W-:Y:S01]  /*4ef0*/  FMUL R37, R37, R88.reuse ;  /* 0x0000005825257220 */ /* 0x080fe20000400000 */
[-C--:B------:R-:W-:Y:S01]  /*4f00*/  FMUL R39, R39, R88.reuse ;  /* 0x0000005827277220 */ /* 0x080fe20000400000 */
[-C--:B------:R-:W-:Y:S01]  /*4f10*/  FMUL R41, R41, R88.reuse ;  /* 0x0000005829297220 */ /* 0x080fe20000400000 */
[-C--:B------:R-:W-:Y:S01]  /*4f20*/  FMUL R43, R43, R88.reuse ;  /* 0x000000582b2b7220 */ /* 0x080fe20000400000 */
[-C--:B0-----:R-:W-:Y:S01]  /*4f30*/  FMUL R13, R66, R88.reuse ;  /* 0x00000058420d7220 */ /* 0x081fe20000400000 */
[-C--:B------:R-:W-:Y:S01]  /*4f40*/  FMUL R45, R45, R88.reuse ;  /* 0x000000582d2d7220 */ /* 0x080fe20000400000 */
[-C--:B------:R-:W-:Y:S01]  /*4f50*/  FMUL R47, R47, R88.reuse ;  /* 0x000000582f2f7220 */ /* 0x080fe20000400000 */
[-C--:B------:R-:W-:Y:S01]  /*4f60*/  FMUL R49, R49, R88.reuse ;  /* 0x0000005831317220 */ /* 0x080fe20000400000 */
[-C--:B------:R-:W-:Y:S01]  /*4f70*/  FMUL R51, R51, R88.reuse ;  /* 0x0000005833337220 */ /* 0x080fe20000400000 */
[-C--:B------:R-:W-:Y:S01]  /*4f80*/  FMUL R53, R53, R88.reuse ;  /* 0x0000005835357220 */ /* 0x080fe20000400000 */
[----:B------:R0:W-:Y:S01]  /*4f90*/  @P0 STG.E desc[UR36][R8.64+0x40], R5 ;  /* 0x0000400508000986 */ /* 0x0001e2000c101924 */
[----:B------:R-:W-:Y:S01]  /*4fa0*/  ISETP.GT.AND P0, PT, R3, RZ, P2 ;  /* 0x000000ff0300720c */ /* 0x000fe20001704270 */
[-C--:B------:R-:W-:Y:S01]  /*4fb0*/  FMUL R55, R55, R88.reuse ;  /* 0x0000005837377220 */ /* 0x080fe20000400000 */
[----:B0-----:R-:W-:-:S11]  /*4fc0*/  FMUL R5, R68, R88 ;  /* 0x0000005844057220 */ /* 0x001fd60000400000 */
[----:B------:R-:W-:Y:S01]  /*4fd0*/  @P0 STG.E desc[UR36][R8.64+0x44], R65 ;  /* 0x0000444108000986 */ /* 0x000fe2000c101924 */
[----:B------:R-:W-:Y:S02]  /*4fe0*/  ISETP.GT.AND P0, PT, R3, 0x8, P3 ;  /* 0x000000080300780c */ /* 0x000fe40001f04270 */
[----:B------:R-:W-:-:S04]  /*4ff0*/  ISETP.GT.AND P3, PT, R4, 0x29, PT ;  /* 0x000000290400780c */ /* 0x000fc80003f64270 */
[----:B------:R-:W-:-:S07]  /*5000*/  P2R R56, PR, RZ, 0x8 ;  /* 0x00000008ff387803 */ /* 0x000fce0000000000 */
[----:B------:R0:W-:Y:S01]  /*5010*/  @P0 STG.E desc[UR36][R10.64+0x40], R13 ;  /* 0x0000400d0a000986 */ /* 0x0001e2000c101924 */
[----:B------:R-:W-:Y:S02]  /*5020*/  ISETP.GT.AND P0, PT, R3, 0x8, P2 ;  /* 0x000000080300780c */ /* 0x000fe40001704270 */
[----:B------:R-:W-:Y:S01]  /*5030*/  ISETP.GT.AND P2, PT, R4, 0x18, PT ;  /* 0x000000180400780c */ /* 0x000fe20003f44270 */
[----:B0-----:R-:W-:-:S10]  /*5040*/  FMUL R13, R70, R88 ;  /* 0x00000058460d7220 */ /* 0x001fd40000400000 */
[----:B------:R-:W-:Y:S01]  /*5050*/  @P0 STG.E desc[UR36][R10.64+0x44], R67 ;  /* 0x000044430a000986 */ /* 0x000fe2000c101924 */
[----:B------:R-:W-:-:S13]  /*5060*/  ISETP.GT.AND P0, PT, R3, RZ, P2 ;  /* 0x000000ff0300720c */ /* 0x000fda0001704270 */
[----:B------:R0:W-:Y:S01]  /*5070*/  @P0 STG.E desc[UR36][R8.64+0x60], R5 ;  /* 0x0000600508000986 */ /* 0x0001e2000c101924 */
[----:B------:R-:W-:Y:S01]  /*5080*/  ISETP.GT.AND P0, PT, R3, RZ, P1 ;  /* 0x000000ff0300720c */ /* 0x000fe20000f04270 */
[----:B0-----:R-:W-:-:S12]  /*5090*/  FMUL R5, R72, R88 ;  /* 0x0000005848057220 */ /* 0x001fd80000400000 */
[----:B------:R-:W-:Y:S01]  /*50a0*/  @P0 STG.E desc[UR36][R8.64+0x64], R69 ;  /* 0x0000644508000986 */ /* 0x000fe2000c101924 */
[----:B------:R-:W-:Y:S02]  /*50b0*/  ISETP.GT.AND P0, PT, R3, 0x8, P2 ;  /* 0x000000080300780c */ /* 0x000fe40001704270 */
[----:B------:R-:W-:-:S11]  /*50c0*/  ISETP.GT.AND P2, PT, R4, 0x20, PT ;  /* 0x000000200400780c */ /* 0x000fd60003f44270 */
        /* <DEDUP_REMOVED lines=13> */
[----:B------:R-:W-:Y:S01]  /*51a0*/  ISETP.GT.AND P0, PT, R3, 0x8, P1 ;  /* 0x000000080300780c */ /* 0x000fe20000f04270 */
[----:B0-----:R-:W-:-:S12]  /*51b0*/  FMUL R13, R78, R88 ;  /* 0x000000584e0d7220 */ /* 0x001fd80000400000 */
[----:B------:R-:W-:Y:S01]  /*51c0*/  @P0 STG.E desc[UR36][R10.64+0x84], R75 ;  /* 0x0000844b0a000986 */ /* 0x000fe2000c101924 */
[----:B------:R-:W-:-:S13]  /*51d0*/  ISETP.GT.AND P0, PT, R3, RZ, P5 ;  /* 0x000000ff0300720c */ /* 0x000fda0002f04270 */
[----:B------:R0:W-:Y:S01]  /*51e0*/  @P0 STG.E desc[UR36][R8.64+0xa0], R5 ;  /* 0x0000a00508000986 */ /* 0x0001e2000c101924 */
[----:B------:R-:W-:Y:S01]  /*51f0*/  ISETP.GT.AND P0, PT, R3, RZ, P3 ;  /* 0x000000ff0300720c */ /* 0x000fe20001f04270 */
[----:B0-----:R-:W-:-:S12]  /*5200*/  FMUL R5, R80, R88 ;  /* 0x0000005850057220 */ /* 0x001fd80000400000 */
[----:B------:R-:W-:Y:S01]  /*5210*/  @P0 STG.E desc[UR36][R8.64+0xa4], R77 ;  /* 0x0000a44d08000986 */ /* 0x000fe2000c101924 */
[----:B------:R-:W-:-:S13]  /*5220*/  ISETP.GT.AND P0, PT, R3, 0x8, P5 ;  /* 0x000000080300780c */ /* 0x000fda0002f04270 */
[----:B------:R0:W-:Y:S01]  /*5230*/  @P0 STG.E desc[UR36][R10.64+0xa0], R13 ;  /* 0x0000a00d0a000986 */ /* 0x0001e2000c101924 */
[C---:B------:R-:W-:Y:S02]  /*5240*/  ISETP.GT.AND P0, PT, R3.reuse, 0x8, P3 ;  /* 0x000000080300780c */ /* 0x040fe40001f04270 */
[----:B------:R-:W-:Y:S01]  /*5250*/  ISETP.GT.AND P3, PT, R3, 0x8, P2 ;  /* 0x000000080300780c */ /* 0x000fe20001764270 */
[----:B0-----:R-:W-:-:S10]  /*5260*/  FMUL R13, R82, R88 ;  /* 0x00000058520d7220 */ /* 0x001fd40000400000 */
[----:B------:R-:W-:Y:S01]  /*5270*/  @P0 STG.E desc[UR36][R10.64+0xa4], R79 ;  /* 0x0000a44f0a000986 */ /* 0x000fe2000c101924 */
[----:B------:R-:W-:-:S13]  /*5280*/  ISETP.GT.AND P0, PT, R3, RZ, P4 ;  /* 0x000000ff0300720c */ /* 0x000fda0002704270 */
[----:B------:R0:W-:Y:S01]  /*5290*/  @P0 STG.E desc[UR36][R8.64+0xc0], R5 ;  /* 0x0000c00508000986 */ /* 0x0001e2000c101924 */
[----:B------:R-:W-:-:S04]  /*52a0*/  ISETP.GT.AND P0, PT, R4, 0x31, PT ;  /* 0x000000310400780c */ /* 0x000fc80003f04270 */
[----:B------:R-:W-:Y:S01]  /*52b0*/  ISETP.GT.AND P1, PT, R3, RZ, P0 ;  /* 0x000000ff0300720c */ /* 0x000fe20000724270 */
[----:B0-----:R-:W-:-:S12]  /*52c0*/  FMUL R5, R84, R88 ;  /* 0x0000005854057220 */ /* 0x001fd80000400000 */
[----:B------:R-:W-:Y:S01]  /*52d0*/  @P1 STG.E desc[UR36][R8.64+0xc4], R81 ;  /* 0x0000c45108001986 */ /* 0x000fe2000c101924 */
[----:B------:R-:W-:-:S13]  /*52e0*/  ISETP.GT.AND P1, PT, R3, 0x8, P4 ;  /* 0x000000080300780c */ /* 0x000fda0002724270 */
[----:B------:R0:W-:Y:S01]  /*52f0*/  @P1 STG.E desc[UR36][R10.64+0xc0], R13 ;  /* 0x0000c00d0a001986 */ /* 0x0001e2000c101924 */
[----:B------:R-:W-:-:S13]  /*5300*/  ISETP.GT.AND P1, PT, R3, 0x8, P0 ;  /* 0x000000080300780c */ /* 0x000fda0000724270 */
[----:B------:R-:W-:Y:S01]  /*5310*/  @P1 STG.E desc[UR36][R10.64+0xc4], R83 ;  /* 0x0000c4530a001986 */ /* 0x000fe2000c101924 */
[----:B------:R-:W-:-:S05]  /*5320*/  IADD3 R14, P1, R23, R10, RZ ;  /* 0x0000000a170e7210 */ /* 0x000fca0007f3e0ff */
[----:B------:R-:W-:Y:S01]  /*5330*/  IMAD.X R15, R113, 0x1, R11, P1 ;  /* 0x00000001710f7824 */ /* 0x000fe200008e060b */
[----:B------:R-:W-:-:S13]  /*5340*/  ISETP.GT.AND P1, PT, R3, RZ, P2 ;  /* 0x000000ff0300720c */ /* 0x000fda0001724270 */
[----:B------:R1:W-:Y:S01]  /*5350*/  @P1 STG.E desc[UR36][R8.64+0xe0], R5 ;  /* 0x0000e00508001986 */ /* 0x0003e2000c101924 */
[----:B------:R-:W-:-:S05]  /*5360*/  IADD3 R20, P1, R23, R10, RZ ;  /* 0x0000000a17147210 */ /* 0x000fca0007f3e0ff */
[----:B------:R-:W-:Y:S01]  /*5370*/  IMAD.X R21, R113, 0x1, R11, P1 ;  /* 0x0000000171157824 */ /* 0x000fe200008e060b */
[----:B------:R-:W-:Y:S01]  /*5380*/  IADD3 R12, P1, R23, R8, RZ ;  /* 0x00000008170c7210 */ /* 0x000fe20007f3e0ff */
[----:B------:R-:W-:-:S04]  /*5390*/  FMUL R23, R86, R88 ;  /* 0x0000005856177220 */ /* 0x000fc80000400000 */
[----:B0-----:R-:W-:Y:S01]  /*53a0*/  IMAD.X R13, R113, 0x1, R9, P1 ;  /* 0x00000001710d7824 */ /* 0x001fe200008e0609 */
[----:B------:R-:W-:Y:S01]  /*53b0*/  ISETP.GT.AND P1, PT, R4, 0x39, PT ;  /* 0x000000390400780c */ /* 0x000fe20003f24270 */
[----:B-1----:R-:W-:-:S03]  /*53c0*/  FMUL R5, R24, R88 ;  /* 0x0000005818057220 */ /* 0x002fc60000400000 */
[----:B------:R-:W-:-:S13]  /*53d0*/  ISETP.GT.AND P5, PT, R3, RZ, P1 ;  /* 0x000000ff0300720c */ /* 0x000fda0000fa4270 */
[----:B------:R-:W-:Y:S01]  /*53e0*/  @P5 STG.E desc[UR36][R8.64+0xe4], R85 ;  /* 0x0000e45508005986 */ /* 0x000fe2000c101924 */
[----:B------:R-:W-:-:S03]  /*53f0*/  ISETP.GT.AND P5, PT, R4, 0x1, PT ;  /* 0x000000010400780c */ /* 0x000fc60003fa4270 */
[----:B------:R0:W-:Y:S01]  /*5400*/  @P3 STG.E desc[UR36][R10.64+0xe0], R23 ;  /* 0x0000e0170a003986 */ /* 0x0001e2000c101924 */
[C---:B------:R-:W-:Y:S02]  /*5410*/  ISETP.GT.AND P3, PT, R3.reuse, 0x8, P1 ;  /* 0x000000080300780c */ /* 0x040fe40000f64270 */
[----:B------:R-:W-:Y:S01]  /*5420*/  ISETP.GT.AND P5, PT, R3, 0x80, P5 ;  /* 0x000000800300780c */ /* 0x000fe20002fa4270 */
[----:B0-----:R-:W-:-:S10]  /*5430*/  FMUL R23, R26, R88 ;  /* 0x000000581a177220 */ /* 0x001fd40000400000 */
[----:B------:R0:W-:Y:S01]  /*5440*/  @P3 STG.E desc[UR36][R10.64+0xe4], R87 ;  /* 0x0000e4570a003986 */ /* 0x0001e2000c101924 */
[C---:B------:R-:W-:Y:S01]  /*5450*/  ISETP.GT.AND P3, PT, R3.reuse, 0x80, P6 ;  /* 0x000000800300780c */ /* 0x040fe20003764270 */
[----:B------:R-:W-:Y:S01]  /*5460*/  @P5 IMAD.MOV.U32 R8, RZ, RZ, R12 ;  /* 0x000000ffff085224 */ /* 0x000fe200078e000c */
[----:B------:R-:W-:Y:S02]  /*5470*/  ISETP.GT.AND P6, PT, R3, 0x88, P6 ;  /* 0x000000880300780c */ /* 0x000fe400037c4270 */
[----:B------:R-:W-:Y:S01]  /*5480*/  @P5 MOV R9, R13 ;  /* 0x0000000d00095202 */ /* 0x000fe20000000f00 */
[----:B0-----:R-:W-:-:S08]  /*5490*/  FMUL R11, R30, R88 ;  /* 0x000000581e0b7220 */ /* 0x001fd00000400000 */
[----:B------:R0:W-:Y:S01]  /*54a0*/  @P3 STG.E desc[UR36][R12.64], R5 ;  /* 0x000000050c003986 */ /* 0x0001e2000c101924 */
[----:B------:R-:W-:-:S03]  /*54b0*/  ISETP.NE.AND P3, PT, R56, RZ, PT ;  /* 0x000000ff3800720c */ /* 0x000fc60003f65270 */
[----:B------:R-:W-:Y:S01]  /*54c0*/  @P5 STG.E desc[UR36][R8.64+0x4], R25 ;  /* 0x0000041908005986 */ /* 0x000fe2000c101924 */
[----:B------:R-:W-:-:S03]  /*54d0*/  ISETP.NE.AND P5, PT, R57, RZ, PT ;  /* 0x000000ff3900720c */ /* 0x000fc60003fa5270 */
[----:B------:R1:W-:Y:S01]  /*54e0*/  @P6 STG.E desc[UR36][R14.64], R23 ;  /* 0x000000170e006986 */ /* 0x0003e2000c101924 */
[----:B------:R-:W-:Y:S01]  /*54f0*/  ISETP.GT.AND P6, PT, R4, 0x1, PT ;  /* 0x000000010400780c */ /* 0x000fe20003fc4270 */
[----:B0-----:R-:W-:-:S03]  /*5500*/  FMUL R5, R28, R88 ;  /* 0x000000581c057220 */ /* 0x001fc60000400000 */
[----:B------:R-:W-:Y:S01]  /*5510*/  ISETP.GT.AND P6, PT, R3, 0x88, P6 ;  /* 0x000000880300780c */ /* 0x000fe200037c4270 */
[----:B-1----:R-:W-:-:S12]  /*5520*/  FMUL R15, R44, R88 ;  /* 0x000000582c0f7220 */ /* 0x002fd80000400000 */
[----:B------:R-:W-:Y:S01]  /*5530*/  @P6 STG.E desc[UR36][R20.64+0x4], R27 ;  /* 0x0000041b14006986 */ /* 0x000fe2000c101924 */
[----:B------:R-:W-:-:S04]  /*5540*/  ISETP.GT.AND P6, PT, R4, 0x8, PT ;  /* 0x000000080400780c */ /* 0x000fc80003fc4270 */
[----:B------:R-:W-:-:S13]  /*5550*/  ISETP.GT.AND P6, PT, R3, 0x80, P6 ;  /* 0x000000800300780c */ /* 0x000fda00037c4270 */
[----:B------:R-:W-:Y:S02]  /*5560*/  @P6 IMAD.MOV.U32 R8, RZ, RZ, R12 ;  /* 0x000000ffff086224 */ /* 0x000fe400078e000c */
[----:B------:R-:W-:-:S05]  /*5570*/  @P6 IMAD.MOV.U32 R9, RZ, RZ, R13 ;  /* 0x000000ffff096224 */ /* 0x000fca00078e000d */
[----:B------:R0:W-:Y:S01]  /*5580*/  @P6 STG.E desc[UR36][R8.64+0x20], R5 ;  /* 0x0000200508006986 */ /* 0x0001e2000c101924 */
[----:B------:R-:W-:-:S04]  /*5590*/  ISETP.GT.AND P6, PT, R4, 0x9, PT ;  /* 0x000000090400780c */ /* 0x000fc80003fc4270 */
[----:B------:R-:W-:Y:S01]  /*55a0*/  ISETP.GT.AND P6, PT, R3, 0x80, P6 ;  /* 0x000000800300780c */ /* 0x000fe200037c4270 */
[----:B0-----:R-:W-:-:S12]  /*55b0*/  FMUL R5, R32, R88 ;  /* 0x0000005820057220 */ /* 0x001fd80000400000 */
[----:B------:R-:W-:Y:S02]  /*55c0*/  @P6 IMAD.MOV.U32 R8, RZ, RZ, R12 ;  /* 0x000000ffff086224 */ /* 0x000fe400078e000c */
[----:B------:R-:W-:-:S05]  /*55d0*/  @P6 IMAD.MOV.U32 R9, RZ, RZ, R13 ;  /* 0x000000ffff096224 */ /* 0x000fca00078e000d */
[----:B------:R-:W-:Y:S01]  /*55e0*/  @P6 STG.E desc[UR36][R8.64+0x24], R29 ;  /* 0x0000241d08006986 */ /* 0x000fe2000c101924 */
[----:B------:R-:W-:-:S04]  /*55f0*/  ISETP.GT.AND P6, PT, R4, 0x8, PT ;  /* 0x000000080400780c */ /* 0x000fc80003fc4270 */
[----:B------:R-:W-:-:S13]  /*5600*/  ISETP.GT.AND P6, PT, R3, 0x88, P6 ;  /* 0x000000880300780c */ /* 0x000fda00037c4270 */
[----:B------:R0:W-:Y:S01]  /*5610*/  @P6 STG.E desc[UR36][R6.64+0x20], R11 ;  /* 0x0000200b06006986 */ /* 0x0001e2000c101924 */
[----:B------:R-:W-:-:S04]  /*5620*/  ISETP.GT.AND P6, PT, R4, 0x9, PT ;  /* 0x000000090400780c */ /* 0x000fc80003fc4270 */
[----:B------:R-:W-:Y:S01]  /*5630*/  ISETP.GT.AND P6, PT, R3, 0x88, P6 ;  /* 0x000000880300780c */ /* 0x000fe200037c4270 */
[----:B0-----:R-:W-:-:S12]  /*5640*/  FMUL R11, R34, R88 ;  /* 0x00000058220b7220 */ /* 0x001fd80000400000 */
        /* <DEDUP_REMOVED lines=9> */
[----:B------:R-:W-:Y:S01]  /*56e0*/  @P6 IMAD.MOV.U32 R8, RZ, RZ, R12 ;  /* 0x000000ffff086224 */ /* 0x000fe200078e000c */
[----:B------:R-:W-:-:S05]  /*56f0*/  @P6 MOV R9, R13 ;  /* 0x0000000d00096202 */ /* 0x000fca0000000f00 */
        /* <DEDUP_REMOVED lines=32> */
[----:B------:R-:W-:-:S13]  /*5900*/  ISETP.GT.AND P6, PT, R3, 0x80, P6 ;  /* 0x000000800300780c */ /* 0x000fda00037c4270 */
[----:B0-----:R-:W-:Y:S01]  /*5910*/  @P6 IMAD.MOV.U32 R8, RZ, RZ, R12 ;  /* 0x000000ffff086224 */ /* 0x001fe200078e000c */
[----:B------:R-:W-:-:S05]  /*5920*/  @P6 MOV R9, R13 ;  /* 0x0000000d00096202 */ /* 0x000fca0000000f00 */
[----:B------:R0:W-:Y:S01]  /*5930*/  @P6 STG.E desc[UR36][R8.64+0x84], R41 ;  /* 0x0000842908006986 */ /* 0x0001e2000c101924 */
[----:B------:R-:W-:-:S04]  /*5940*/  ISETP.GT.AND P6, PT, R4, 0x20, PT ;  /* 0x000000200400780c */ /* 0x000fc80003fc4270 */
[----:B------:R-:W-:Y:S01]  /*5950*/  ISETP.GT.AND P6, PT, R3, 0x88, P6 ;  /* 0x000000880300780c */ /* 0x000fe200037c4270 */
[----:B0-----:R-:W-:-:S12]  /*5960*/  FMUL R9, R46, R88 ;  /* 0x000000582e097220 */ /* 0x001fd80000400000 */
[----:B------:R0:W-:Y:S01]  /*5970*/  @P6 STG.E desc[UR36][R6.64+0x80], R11 ;  /* 0x0000800b06006986 */ /* 0x0001e2000c101924 */
[----:B------:R-:W-:-:S04]  /*5980*/  ISETP.GT.AND P6, PT, R4, 0x21, PT ;  /* 0x000000210400780c */ /* 0x000fc80003fc4270 */
[----:B------:R-:W-:Y:S01]  /*5990*/  ISETP.GT.AND P6, PT, R3, 0x88, P6 ;  /* 0x000000880300780c */ /* 0x000fe200037c4270 */
[----:B0-----:R-:W-:-:S12]  /*59a0*/  FMUL R11, R48, R88 ;  /* 0x00000058300b7220 */ /* 0x001fd80000400000 */
[----:B------:R-:W-:Y:S02]  /*59b0*/  @P6 IMAD.MOV.U32 R4, RZ, RZ, R6 ;  /* 0x000000ffff046224 */ /* 0x000fe400078e0006 */
[----:B------:R-:W-:-:S05]  /*59c0*/  @P6 IMAD.MOV.U32 R5, RZ, RZ, R7 ;  /* 0x000000ffff056224 */ /* 0x000fca00078e0007 */
[----:B------:R0:W-:Y:S01]  /*59d0*/  @P6 STG.E desc[UR36][R4.64+0x84], R43 ;  /* 0x0000842b04006986 */ /* 0x0001e2000c101924 */
[C---:B------:R-:W-:Y:S02]  /*59e0*/  ISETP.GT.AND P6, PT, R3.reuse, 0x80, P5 ;  /* 0x000000800300780c */ /* 0x040fe40002fc4270 */
[----:B------:R-:W-:-:S11]  /*59f0*/  ISETP.GT.AND P5, PT, R3, 0x88, P5 ;  /* 0x000000880300780c */ /* 0x000fd60002fa4270 */
[----:B0-----:R-:W-:Y:S02]  /*5a00*/  @P6 IMAD.MOV.U32 R4, RZ, RZ, R12 ;  /* 0x000000ffff046224 */ /* 0x001fe400078e000c */
[----:B------:R-:W-:-:S05]  /*5a10*/  @P6 IMAD.MOV.U32 R5, RZ, RZ, R13 ;  /* 0x000000ffff056224 */ /* 0x000fca00078e000d */
[----:B------:R0:W-:Y:S01]  /*5a20*/  @P6 STG.E desc[UR36][R4.64+0xa0], R15 ;  /* 0x0000a00f04006986 */ /* 0x0001e2000c101924 */
[C---:B------:R-:W-:Y:S02]  /*5a30*/  ISETP.GT.AND P6, PT, R3.reuse, 0x80, P3 ;  /* 0x000000800300780c */ /* 0x040fe40001fc4270 */
[----:B------:R-:W-:-:S11]  /*5a40*/  ISETP.GT.AND P3, PT, R3, 0x88, P3 ;  /* 0x000000880300780c */ /* 0x000fd60001f64270 */
[----:B0-----:R-:W-:Y:S02]  /*5a50*/  @P6 IMAD.MOV.U32 R4, RZ, RZ, R12 ;  /* 0x000000ffff046224 */ /* 0x001fe400078e000c */
[----:B------:R-:W-:-:S05]  /*5a60*/  @P6 IMAD.MOV.U32 R5, RZ, RZ, R13 ;  /* 0x000000ffff056224 */ /* 0x000fca00078e000d */
[----:B------:R0:W-:Y:S02]  /*5a70*/  @P6 STG.E desc[UR36][R4.64+0xa4], R45 ;  /* 0x0000a42d04006986 */ /* 0x0001e4000c101924 */
[----:B0-----:R-:W-:Y:S01]  /*5a80*/  @P5 IMAD.MOV.U32 R4, RZ, RZ, R6 ;  /* 0x000000ffff045224 */ /* 0x001fe200078e0006 */
[----:B------:R-:W-:-:S05]  /*5a90*/  @P5 MOV R5, R7 ;  /* 0x0000000700055202 */ /* 0x000fca0000000f00 */
[----:B------:R0:W-:Y:S01]  /*5aa0*/  @P5 STG.E desc[UR36][R4.64+0xa0], R9 ;  /* 0x0000a00904005986 */ /* 0x0001e2000c101924 */
[C---:B------:R-:W-:Y:S02]  /*5ab0*/  ISETP.GT.AND P5, PT, R3.reuse, 0x80, P4 ;  /* 0x000000800300780c */ /* 0x040fe400027a4270 */
[----:B------:R-:W-:Y:S01]  /*5ac0*/  ISETP.GT.AND P4, PT, R3, 0x88, P4 ;  /* 0x000000880300780c */ /* 0x000fe20002784270 */
[----:B0-----:R-:W-:Y:S02]  /*5ad0*/  @P3 IMAD.MOV.U32 R4, RZ, RZ, R6 ;  /* 0x000000ffff043224 */ /* 0x001fe400078e0006 */
[----:B------:R-:W-:Y:S01]  /*5ae0*/  FMUL R9, R52, R88 ;  /* 0x0000005834097220 */ /* 0x000fe20000400000 */
[----:B------:R-:W-:-:S05]  /*5af0*/  @P3 IMAD.MOV.U32 R5, RZ, RZ, R7 ;  /* 0x000000ffff053224 */ /* 0x000fca00078e0007 */
[----:B------:R0:W-:Y:S01]  /*5b00*/  @P3 STG.E desc[UR36][R4.64+0xa4], R47 ;  /* 0x0000a42f04003986 */ /* 0x0001e2000c101924 */
[C---:B------:R-:W-:Y:S02]  /*5b10*/  ISETP.GT.AND P3, PT, R3.reuse, 0x80, P0 ;  /* 0x000000800300780c */ /* 0x040fe40000764270 */
[----:B------:R-:W-:Y:S01]  /*5b20*/  ISETP.GT.AND P0, PT, R3, 0x88, P0 ;  /* 0x000000880300780c */ /* 0x000fe20000704270 */
[----:B0-----:R-:W-:Y:S02]  /*5b30*/  @P5 IMAD.MOV.U32 R4, RZ, RZ, R12 ;  /* 0x000000ffff045224 */ /* 0x001fe400078e000c */
[----:B------:R-:W-:-:S05]  /*5b40*/  @P5 IMAD.MOV.U32 R5, RZ, RZ, R13 ;  /* 0x000000ffff055224 */ /* 0x000fca00078e000d */
        /* <DEDUP_REMOVED lines=9> */
[----:B------:R-:W-:Y:S01]  /*5be0*/  FMUL R3, R50, R88 ;  /* 0x0000005832037220 */ /* 0x000fe20000400000 */
[----:B0-----:R-:W-:Y:S01]  /*5bf0*/  @P4 IMAD.MOV.U32 R4, RZ, RZ, R6 ;  /* 0x000000ffff044224 */ /* 0x001fe200078e0006 */
[----:B------:R-:W-:-:S05]  /*5c00*/  @P4 MOV R5, R7 ;  /* 0x0000000700054202 */ /* 0x000fca0000000f00 */
[----:B------:R0:W-:Y:S02]  /*5c10*/  @P4 STG.E desc[UR36][R4.64+0xc0], R3 ;  /* 0x0000c00304004986 */ /* 0x0001e4000c101924 */
[----:B0-----:R-:W-:Y:S02]  /*5c20*/  @P0 IMAD.MOV.U32 R4, RZ, RZ, R6 ;  /* 0x000000ffff040224 */ /* 0x001fe400078e0006 */
[----:B------:R-:W-:-:S05]  /*5c30*/  @P0 IMAD.MOV.U32 R5, RZ, RZ, R7 ;  /* 0x000000ffff050224 */ /* 0x000fca00078e0007 */
[----:B------:R0:W-:Y:S02]  /*5c40*/  @P0 STG.E desc[UR36][R4.64+0xc4], R51 ;  /* 0x0000c43304000986 */ /* 0x0001e4000c101924 */
[----:B0-----:R-:W-:Y:S02]  /*5c50*/  @P5 IMAD.MOV.U32 R4, RZ, RZ, R12 ;  /* 0x000000ffff045224 */ /* 0x001fe400078e000c */
[----:B------:R-:W-:-:S05]  /*5c60*/  @P5 IMAD.MOV.U32 R5, RZ, RZ, R13 ;  /* 0x000000ffff055224 */ /* 0x000fca00078e000d */
[----:B------:R0:W-:Y:S04]  /*5c70*/  @P5 STG.E desc[UR36][R4.64+0xe0], R9 ;  /* 0x0000e00904005986 */ /* 0x0001e8000c101924 */
[----:B------:R1:W-:Y:S01]  /*5c80*/  @P3 STG.E desc[UR36][R12.64+0xe4], R53 ;  /* 0x0000e4350c003986 */ /* 0x0003e2000c101924 */
[----:B0-----:R-:W-:Y:S02]  /*5c90*/  @P2 IMAD.MOV.U32 R4, RZ, RZ, R6 ;  /* 0x000000ffff042224 */ /* 0x001fe400078e0006 */
[----:B------:R-:W-:-:S05]  /*5ca0*/  @P2 IMAD.MOV.U32 R5, RZ, RZ, R7 ;  /* 0x000000ffff052224 */ /* 0x000fca00078e0007 */
[----:B------:R1:W-:Y:S04]  /*5cb0*/  @P2 STG.E desc[UR36][R4.64+0xe0], R11 ;  /* 0x0000e00b04002986 */ /* 0x0003e8000c101924 */
[----:B------:R1:W-:Y:S02]  /*5cc0*/  @P1 STG.E desc[UR36][R6.64+0xe4], R55 ;  /* 0x0000e43706001986 */ /* 0x0003e4000c101924 */
.L_x_152:
[----:B------:R-:W-:Y:S05]  /*5cd0*/  BSYNC B0 ;  /* 0x0000000000007941 */ /* 0x000fea0003800000 */
.L_x_28:
[----:B------:R-:W-:Y:S01]  /*5ce0*/  ULDC UR4, c[0x0][0xc] ;  /* 0x0000030000047ab9 */ /* 0x000fe20000000800 */
[----:B------:R-:W-:Y:S01]  /*5cf0*/  ULDC UR5, c[0x0][0x10] ;  /* 0x0000040000057ab9 */ /* 0x000fe20000000800 */
[----:B------:R-:W2:Y:S01]  /*5d00*/  LDC R3, c[0x0][0x14] ;  /* 0x00000500ff037b82 */ /* 0x000ea20000000800 */
[----:B------:R-:W-:Y:S01]  /*5d10*/  UIMAD.WIDE.U32 UR4, UR4, UR5, URZ ;  /* 0x00000005040472a5 */ /* 0x000fe2000f8e003f */
[----:B------:R-:W-:Y:S01]  /*5d20*/  MOV R90, 0xffffffff ;  /* 0xffffffff005a7802 */ /* 0x000fe20000000f00 */
[----:B------:R-:W-:-:S04]  /*5d30*/  IMAD.MOV.U32 R23, RZ, RZ, -0x1 ;  /* 0xffffffffff177424 */ /* 0x000fc800078e00ff */
[----:B--2---:R-:W-:-:S04]  /*5d40*/  IMAD.WIDE.U32 R16, R3, UR4, R16 ;  /* 0x0000000403107c25 */ /* 0x004fc8000f8e0010 */
[----:B------:R-:W-:Y:S01]  /*5d50*/  IMAD R3, R3, UR5, RZ ;  /* 0x0000000503037c24 */ /* 0x000fe2000f8e02ff */
[----:B------:R-:W-:Y:S02]  /*5d60*/  ULDC.64 UR4, c[0x0][0x650] ;  /* 0x0001940000047ab9 */ /* 0x000fe40000000a00 */
[----:B------:R-:W-:Y:S01]  /*5d70*/  ISETP.GE.U32.AND P0, PT, R16, UR4, PT ;  /* 0x0000000410007c0c */ /* 0x000fe2000bf06070 */
[--C-:B------:R-:W-:Y:S01]  /*5d80*/  IMAD.IADD R17, R17, 0x1, R3.reuse ;  /* 0x0000000111117824 */ /* 0x100fe200078e0203 */
[----:B------:R-:W-:-:S04]  /*5d90*/  PRMT R3, RZ, 0x7610, R3 ;  /* 0x00007610ff037816 */ /* 0x000fc80000000003 */
[----:B------:R-:W-:-:S13]  /*5da0*/  ISETP.GE.U32.AND.EX P0, PT, R17, UR5, PT, P0 ;  /* 0x0000000511007c0c */ /* 0x000fda000bf06100 */
[----:B------:R-:W-:Y:S05]  /*5db0*/  @P0 BRA `(.L_x_153) ;  /* 0x0000000400640947 */ /* 0x000fea0003800000 */
[----:B-1-3--:R-:W1:Y:S01]  /*5dc0*/  S2R R12, SR_CTAID.X ;  /* 0x00000000000c7919 */ /* 0x00ae620000002500 */
[----:B------:R-:W2:Y:S01]  /*5dd0*/  LDC.64 R10, c[0x0][0x628] ;  /* 0x00018a00ff0a7b82 */ /* 0x000ea20000000a00 */
[----:B------:R-:W-:Y:S01]  /*5de0*/  ULDC UR4, c[0x0][0x150] ;  /* 0x0000540000047ab9 */ /* 0x000fe20000000800 */
[----:B------:R-:W-:Y:S01]  /*5df0*/  IMAD.MOV.U32 R8, RZ, RZ, R16 ;  /* 0x000000ffff087224 */ /* 0x000fe200078e0010 */
[----:B------:R-:W3:Y:S01]  /*5e00*/  S2R R24, SR_CTAID.Y ;  /* 0x0000000000187919 */ /* 0x000ee20000002600 */
[----:B0-----:R-:W-:-:S04]  /*5e10*/  IMAD.MOV.U32 R9, RZ, RZ, R17 ;  /* 0x000000ffff097224 */ /* 0x001fc800078e0011 */
[----:B------:R-:W0:Y:S08]  /*5e20*/  LDC R21, c[0x0][0x144] ;  /* 0x00005100ff157b82 */ /* 0x000e300000000800 */
[----:B------:R-:W0:Y:S08]  /*5e30*/  LDC R0, c[0x0][0x630] ;  /* 0x00018c00ff007b82 */ /* 0x000e300000000800 */
[----:B------:R-:W0:Y:S01]  /*5e40*/  LDC.64 R14, c[0x0][0x620] ;  /* 0x00018800ff0e7b82 */ /* 0x000e220000000a00 */
[----:B--2---:R-:W-:-:S04]  /*5e50*/  ISETP.NE.U32.AND P0, PT, R10, RZ, PT ;  /* 0x000000ff0a00720c */ /* 0x004fc80003f05070 */
[----:B------:R-:W-:Y:S02]  /*5e60*/  ISETP.NE.AND.EX P0, PT, R11, RZ, PT, P0 ;  /* 0x000000ff0b00720c */ /* 0x000fe40003f05300 */
[----:B-1----:R-:W-:-:S05]  /*5e70*/  I2FP.F32.U32 R3, R12 ;  /* 0x0000000c00037245 */ /* 0x002fca0000201000 */
[----:B------:R-:W-:-:S04]  /*5e80*/  FMUL R3, R3, UR4 ;  /* 0x0000000403037c20 */ /* 0x000fc80008400000 */
[----:B------:R1:W2:Y:S02]  /*5e90*/  F2I.U32.TRUNC.NTZ R20, R3 ;  /* 0x0000000300147305 */ /* 0x0002a4000020f000 */
[----:B---3--:R-:W-:Y:S05]  /*5ea0*/  @!P0 BRA `(.L_x_154) ;  /* 0x0000000000288947 */ /* 0x008fea0003800000 */
[----:B-1----:R-:W1:Y:S02]  /*5eb0*/  LDC R3, c[0x0][0x634] ;  /* 0x00018d00ff037b82 */ /* 0x002e640000000800 */
[----:B-1----:R-:W-:-:S05]  /*5ec0*/  IADD3 R3, P0, R16, R3, RZ ;  /* 0x0000000310037210 */ /* 0x002fca0007f1e0ff */
        /* <DEDUP_REMOVED lines=8> */
.L_x_154:
[----:B------:R-:W3:Y:S01]  /*5f50*/  LDC.64 R28, c[0x0][0x640] ;  /* 0x00019000ff1c7b82 */ /* 0x000ee20000000a00 */
[-CC-:B0-----:R-:W-:Y:S01]  /*5f60*/  SHF.R.U64 R23, R8, R0.reuse, R9.reuse ;  /* 0x0000000008177219 */ /* 0x181fe20000001209 */
[----:B------:R-:W-:Y:S01]  /*5f70*/  ULDC UR4, c[0x0][0x154] ;  /* 0x0000550000047ab9 */ /* 0x000fe20000000800 */
[----:B------:R-:W-:Y:S01]  /*5f80*/  SHF.R.U32.HI R0, RZ, R0, R9 ;  /* 0x00000000ff007219 */ /* 0x000fe20000011609 */
[----:B------:R-:W-:Y:S01]  /*5f90*/  IMAD.MOV.U32 R7, RZ, RZ, 0x1 ;  /* 0x00000001ff077424 */ /* 0x000fe200078e00ff */
[----:B-1----:R-:W-:Y:S02]  /*5fa0*/  IADD3 R3, P0, RZ, -R23, RZ ;  /* 0x80000017ff037210 */ /* 0x002fe40007f1e0ff */
[----:B--2---:R-:W-:Y:S01]  /*5fb0*/  IADD3 R20, -R20, RZ, RZ ;  /* 0x000000ff14147210 */ /* 0x004fe20007ffe1ff */
[----:B------:R-:W0:Y:S02]  /*5fc0*/  LDC R6, c[0x0][0x618] ;  /* 0x00018600ff067b82 */ /* 0x000e240000000800 */
[----:B------:R-:W-:-:S02]  /*5fd0*/  IMAD.X R5, RZ, RZ, ~R0, P0 ;  /* 0x000000ffff057224 */ /* 0x000fc400000e0e00 */
[----:B------:R-:W-:Y:S02]  /*5fe0*/  IMAD R21, R21, R20, R12 ;  /* 0x0000001415157224 */ /* 0x000fe400078e020c */
[-C--:B------:R-:W-:Y:S02]  /*5ff0*/  IMAD R0, R5, R14.reuse, RZ ;  /* 0x0000000e05007224 */ /* 0x080fe400078e02ff */
[----:B------:R-:W1:Y:S01]  /*6000*/  LDC R8, c[0x0][0x608] ;  /* 0x00018200ff087b82 */ /* 0x000e620000000800 */
[----:B------:R-:W-:-:S04]  /*6010*/  IMAD.WIDE.U32 R4, R3, R14, R16 ;  /* 0x0000000e03047225 */ /* 0x000fc800078e0010 */
[----:B------:R-:W-:Y:S01]  /*6020*/  IMAD R3, R3, R15, R0 ;  /* 0x0000000f03037224 */ /* 0x000fe200078e0200 */
[----:B------:R-:W-:Y:S02]  /*6030*/  I2FP.F32.U32 R0, R24 ;  /* 0x0000001800007245 */ /* 0x000fe40000201000 */
[----:B------:R-:W2:Y:S01]  /*6040*/  LDC R26, c[0x0][0x658] ;  /* 0x00019600ff1a7b82 */ /* 0x000ea20000000800 */
[----:B------:R-:W-:Y:S01]  /*6050*/  IMAD.IADD R3, R5, 0x1, R3 ;  /* 0x0000000105037824 */ /* 0x000fe200078e0203 */
[----:B---3--:R-:W-:Y:S01]  /*6060*/  ISETP.NE.U32.AND P0, PT, R28, RZ, PT ;  /* 0x000000ff1c00720c */ /* 0x008fe20003f05070 */
[----:B------:R-:W-:Y:S01]  /*6070*/  FMUL R0, R0, UR4 ;  /* 0x0000000400007c20 */ /* 0x000fe20008400000 */
[----:B------:R-:W-:Y:S02]  /*6080*/  IMAD.MOV.U32 R5, RZ, RZ, -0x1 ;  /* 0xffffffffff057424 */ /* 0x000fe400078e00ff */
[----:B------:R-:W-:Y:S01]  /*6090*/  ISETP.NE.AND.EX P0, PT, R29, RZ, PT, P0 ;  /* 0x000000ff1d00720c */ /* 0x000fe20003f05300 */
[----:B------:R3:W2:Y:S01]  /*60a0*/  F2I.U32.TRUNC.NTZ R13, R0 ;  /* 0x00000000000d7305 */ /* 0x0006a2000020f000 */
[----:B------:R-:W3:Y:S01]  /*60b0*/  LDC R15, c[0x0][0x148] ;  /* 0x00005200ff0f7b82 */ /* 0x000ee20000000800 */
[----:B0-----:R-:W-:-:S02]  /*60c0*/  SHF.R.U64 R12, R4, R6, R3 ;  /* 0x00000006040c7219 */ /* 0x001fc40000001203 */
[----:B------:R-:W-:-:S05]  /*60d0*/  SHF.R.U32.HI R3, RZ, R6, R3 ;  /* 0x00000006ff037219 */ /* 0x000fca0000011603 */
[----:B------:R-:W0:Y:S01]  /*60e0*/  LDC R20, c[0x0][0x600] ;  /* 0x00018000ff147b82 */ /* 0x000e220000000800 */
[-CC-:B-1----:R-:W-:Y:S02]  /*60f0*/  SHF.R.U64 R10, R12, R8.reuse, R3.reuse ;  /* 0x000000080c0a7219 */ /* 0x182fe40000001203 */
[----:B------:R-:W-:-:S05]  /*6100*/  SHF.R.U32.HI R3, RZ, R8, R3 ;  /* 0x00000008ff037219 */ /* 0x000fca0000011603 */
[----:B------:R-:W1:Y:S01]  /*6110*/  LDC R27, c[0x0][0x648] ;  /* 0x00019200ff1b7b82 */ /* 0x000e620000000800 */
[-C--:B--2---:R-:W-:Y:S02]  /*6120*/  SHF.L.U32 R4, R5, R26.reuse, RZ ;  /* 0x0000001a05047219 */ /* 0x084fe400000006ff */
[-CC-:B------:R-:W-:Y:S02]  /*6130*/  SHF.R.U64 R14, R10, R26.reuse, R3.reuse ;  /* 0x0000001a0a0e7219 */ /* 0x180fe40000001203 */
[----:B------:R-:W-:Y:S02]  /*6140*/  SHF.R.U32.HI R5, RZ, R26, R3 ;  /* 0x0000001aff057219 */ /* 0x000fe40000011603 */
[----:B------:R-:W-:Y:S01]  /*6150*/  LOP3.LUT R25, RZ, R4, RZ, 0x33, !PT ;  /* 0x00000004ff197212 */ /* 0x000fe200078e33ff */
[----:B------:R-:W2:Y:S01]  /*6160*/  LDC R30, c[0x0][0x638] ;  /* 0x00018e00ff1e7b82 */ /* 0x000ea20000000800 */
[----:B------:R-:W-:Y:S01]  /*6170*/  SHF.L.U32 R26, R7, R26, RZ ;  /* 0x0000001a071a7219 */ /* 0x000fe200000006ff */
[----:B------:R-:W-:-:S06]  /*6180*/  IMAD.MOV.U32 R4, RZ, RZ, R14 ;  /* 0x000000ffff047224 */ /* 0x000fcc00078e000e */
[----:B------:R-:W0:Y:S01]  /*6190*/  LDC R31, c[0x0][0x610] ;  /* 0x00018400ff1f7b82 */ /* 0x000e220000000800 */
[----:B------:R-:W-:Y:S05]  /*61a0*/  @!P0 BRA `(.L_x_155) ;  /* 0x0000000000288947 */ /* 0x000fea0003800000 */
[----:B------:R-:W4:Y:S02]  /*61b0*/  LDC R3, c[0x0][0x64c] ;  /* 0x00019300ff037b82 */ /* 0x000f240000000800 */
[----:B----4-:R-:W-:-:S05]  /*61c0*/  IADD3 R3, P0, R14, R3, RZ ;  /* 0x000000030e037210 */ /* 0x010fca0007f1e0ff */
        /* <DEDUP_REMOVED lines=8> */
.L_x_155:
[----:B------:R-:W-:Y:S01]  /*6250*/  ISETP.NE.AND P0, PT, R2, 0x1, PT ;  /* 0x000000010200780c */ /* 0x000fe20003f05270 */
[----:B0-----:R-:W-:Y:S01]  /*6260*/  VIADD R7, R20, 0xffffffff ;  /* 0xffffffff14077836 */ /* 0x001fe20000000000 */
[----:B-1-3--:R-:W-:Y:S01]  /*6270*/  SHF.R.U64 R0, R4, R27, R5 ;  /* 0x0000001b04007219 */ /* 0x00afe20000001205 */
[----:B------:R-:W-:Y:S01]  /*6280*/  IMAD.MOV.U32 R4, RZ, RZ, 0x1 ;  /* 0x00000001ff047424 */ /* 0x000fe200078e00ff */
[----:B------:R-:W-:Y:S02]  /*6290*/  IADD3 R13, -R13, RZ, RZ ;  /* 0x000000ff0d0d7210 */ /* 0x000fe40007ffe1ff */
[----:B------:R-:W-:Y:S01]  /*62a0*/  LOP3.LUT R5, R10, R25, RZ, 0xc0, !PT ;  /* 0x000000190a057212 */ /* 0x000fe200078ec0ff */
[----:B------:R-:W-:Y:S01]  /*62b0*/  IMAD.MOV R3, RZ, RZ, -R0 ;  /* 0x000000ffff037224 */ /* 0x000fe200078e0a00 */
[----:B------:R-:W-:-:S03]  /*62c0*/  LOP3.LUT R12, R12, R7, RZ, 0xc0, !PT ;  /* 0x000000070c0c7212 */ /* 0x000fc600078ec0ff */
[----:B------:R-:W-:Y:S02]  /*62d0*/  IMAD R0, R26, R0, R5 ;  /* 0x000000001a007224 */ /* 0x000fe400078e0205 */
[----:B------:R-:W-:Y:S02]  /*62e0*/  @P0 IMAD R21, R15, R13, R24 ;  /* 0x0000000d0f150224 */ /* 0x000fe400078e0218 */
[----:B--2---:R-:W-:Y:S02]  /*62f0*/  IMAD R3, R3, R30, R14 ;  /* 0x0000001e03037224 */ /* 0x004fe400078e020e */
[----:B------:R-:W-:Y:S02]  /*6300*/  IMAD R0, R0, R31, R21 ;  /* 0x0000001f00007224 */ /* 0x000fe400078e0215 */
[----:B------:R-:W-:Y:S01]  /*6310*/  IMAD R5, R3, R20, R12 ;  /* 0x0000001403057224 */ /* 0x000fe200078e020c */
[----:B------:R-:W-:-:S04]  /*6320*/  PRMT R3, R4, 0x7610, R3 ;  /* 0x0000761004037816 */ /* 0x000fc80000000003 */
[----:B------:R-:W-:Y:S02]  /*6330*/  SEL R90, R5, R0, !P0 ;  /* 0x00000000055a7207 */ /* 0x000fe40004000000 */
[----:B------:R-:W-:-:S07]  /*6340*/  SEL R0, R0, R5, !P0 ;  /* 0x0000000500007207 */ /* 0x000fce0004000000 */
.L_x_153:
[----:B------:R-:W-:Y:S01]  /*6350*/  LOP3.LUT P0, RZ, R3, 0xff, RZ, 0xc0, !PT ;  /* 0x000000ff03ff7812 */ /* 0x000fe2000780c0ff */
[----:B------:R-:W-:-:S12]  /*6360*/  IMAD.MOV.U32 R92, RZ, RZ, R0 ;  /* 0x000000ffff5c7224 */ /* 0x000fd800078e0000 */
[----:B------:R-:W-:Y:S05]  /*6370*/  @P0 BRA `(.L_x_156) ;  /* 0xffffffa800f80947 */ /* 0x000fea000383ffff */
[----:B------:R-:W-:Y:S05]  /*6380*/  EXIT ;  /* 0x000000000000794d */ /* 0x000fea0003800000 */
.L_x_3:
[----:B0-----:R-:W-:Y:S01]  /*6390*/  ULDC.64 UR4, c[0x0][0x650] ;  /* 0x0001940000047ab9 */ /* 0x001fe20000000a00 */
        /* <DEDUP_REMOVED lines=8> */
[----:B------:R-:W-:Y:S01]  /*6420*/  MOV R10, R16 ;  /* 0x00000010000a7202 */ /* 0x000fe20000000f00 */
[----:B------:R-:W-:-:S06]  /*6430*/  IMAD.MOV.U32 R11, RZ, RZ, R17 ;  /* 0x000000ffff0b7224 */ /* 0x000fcc00078e0011 */
        /* <DEDUP_REMOVED lines=15> */
.L_x_158:
[--C-:B------:R-:W-:Y:S01]  /*6530*/  SHF.R.U64 R12, R10, R14, R11.reuse ;  /* 0x0000000e0a0c7219 */ /* 0x100fe2000000120b */
[----:B------:R-:W0:Y:S01]  /*6540*/  LDC R22, c[0x0][0x618] ;  /* 0x00018600ff167b82 */ /* 0x000e220000000800 */
[----:B------:R-:W-:Y:S01]  /*6550*/  I2FP.F32.U32 R6, R4 ;  /* 0x0000000400067245 */ /* 0x000fe20000201000 */
[----:B------:R-:W-:Y:S01]  /*6560*/  ULDC UR4, c[0x0][0x150] ;  /* 0x0000540000047ab9 */ /* 0x000fe20000000800 */
[----:B------:R-:W-:Y:S02]  /*6570*/  SHF.R.U32.HI R5, RZ, R14, R11 ;  /* 0x0000000eff057219 */ /* 0x000fe4000001160b */
[----:B------:R-:W-:Y:S01]  /*6580*/  IADD3 R9, P0, RZ, -R12, RZ ;  /* 0x8000000cff097210 */ /* 0x000fe20007f1e0ff */
[----:B------:R-:W-:Y:S01]  /*6590*/  FMUL R11, R6, UR4 ;  /* 0x00000004060b7c20 */ /* 0x000fe20008400000 */
[----:B------:R-:W-:Y:S01]  /*65a0*/  ULDC UR4, c[0x0][0x154] ;  /* 0x0000550000047ab9 */ /* 0x000fe20000000800 */
[----:B------:R-:W1:Y:S02]  /*65b0*/  LDC.64 R24, c[0x0][0x640] ;  /* 0x00019000ff187b82 */ /* 0x000e640000000a00 */
[----:B------:R-:W-:-:S02]  /*65c0*/  IMAD.X R5, RZ, RZ, ~R5, P0 ;  /* 0x000000ffff057224 */ /* 0x000fc400000e0e05 */
[----:B------:R-:W2:Y:S01]  /*65d0*/  F2I.U32.TRUNC.NTZ R11, R11 ;  /* 0x0000000b000b7305 */ /* 0x000ea2000020f000 */
[----:B------:R-:W-:-:S03]  /*65e0*/  IMAD.WIDE.U32 R6, R9, R20, R16 ;  /* 0x0000001409067225 */ /* 0x000fc600078e0010 */
[----:B------:R-:W3:Y:S01]  /*65f0*/  LDC R13, c[0x0][0x144] ;  /* 0x00005100ff0d7b82 */ /* 0x000ee20000000800 */
[----:B------:R-:W-:-:S04]  /*6600*/  IMAD R8, R5, R20, RZ ;  /* 0x0000001405087224 */ /* 0x000fc800078e02ff */
[----:B------:R-:W-:Y:S01]  /*6610*/  IMAD R5, R9, R21, R8 ;  /* 0x0000001509057224 */ /* 0x000fe200078e0208 */
[----:B------:R-:W-:Y:S02]  /*6620*/  MOV R8, 0xffffffff ;  /* 0xffffffff00087802 */ /* 0x000fe40000000f00 */
[----:B------:R-:W4:Y:S01]  /*6630*/  LDC R14, c[0x0][0x608] ;  /* 0x00018200ff0e7b82 */ /* 0x000f220000000800 */
[----:B------:R-:W-:Y:S01]  /*6640*/  IMAD.IADD R5, R7, 0x1, R5 ;  /* 0x0000000107057824 */ /* 0x000fe200078e0205 */
[----:B------:R-:W-:-:S04]  /*6650*/  I2FP.F32.U32 R7, R3 ;  /* 0x0000000300077245 */ /* 0x000fc80000201000 */
[-C--:B0-----:R-:W-:Y:S01]  /*6660*/  SHF.R.U64 R10, R6, R22.reuse, R5 ;  /* 0x00000016060a7219 */ /* 0x081fe20000001205 */
[----:B--2---:R-:W-:Y:S01]  /*6670*/  IMAD.MOV R6, RZ, RZ, -R11 ;  /* 0x000000ffff067224 */ /* 0x004fe200078e0a0b */
[----:B------:R-:W0:Y:S01]  /*6680*/  LDC R9, c[0x0][0x658] ;  /* 0x00019600ff097b82 */ /* 0x000e220000000800 */
[----:B-1----:R-:W-:Y:S01]  /*6690*/  ISETP.NE.U32.AND P0, PT, R24, RZ, PT ;  /* 0x000000ff1800720c */ /* 0x002fe20003f05070 */
[----:B------:R-:W-:Y:S01]  /*66a0*/  FMUL R7, R7, UR4 ;  /* 0x0000000407077c20 */ /* 0x000fe20008400000 */
[----:B------:R-:W-:Y:S02]  /*66b0*/  SHF.R.U32.HI R5, RZ, R22, R5 ;  /* 0x00000016ff057219 */ /* 0x000fe40000011605 */
[----:B------:R-:W-:-:S03]  /*66c0*/  ISETP.NE.AND.EX P0, PT, R25, RZ, PT, P0 ;  /* 0x000000ff1900720c */ /* 0x000fc60003f05300 */
[----:B------:R-:W1:Y:S01]  /*66d0*/  LDC R20, c[0x0][0x148] ;  /* 0x00005200ff147b82 */ /* 0x000e620000000800 */
[----:B---3--:R-:W-:Y:S02]  /*66e0*/  IMAD R23, R13, R6, R4 ;  /* 0x000000060d177224 */ /* 0x008fe400078e0204 */
[----:B------:R-:W-:-:S05]  /*66f0*/  IMAD.MOV.U32 R6, RZ, RZ, 0x1 ;  /* 0x00000001ff067424 */ /* 0x000fca00078e00ff */
[----:B------:R-:W2:Y:S01]  /*6700*/  LDC R21, c[0x0][0x600] ;  /* 0x00018000ff157b82 */ /* 0x000ea20000000800 */
[-CC-:B----4-:R-:W-:Y:S02]  /*6710*/  SHF.R.U64 R13, R10, R14.reuse, R5.reuse ;  /* 0x0000000e0a0d7219 */ /* 0x190fe40000001205 */
[----:B------:R-:W-:Y:S02]  /*6720*/  SHF.R.U32.HI R4, RZ, R14, R5 ;  /* 0x0000000eff047219 */ /* 0x000fe40000011605 */
[----:B------:R3:W4:Y:S03]  /*6730*/  F2I.U32.TRUNC.NTZ R14, R7 ;  /* 0x00000007000e7305 */ /* 0x000726000020f000 */
[----:B------:R-:W1:Y:S01]  /*6740*/  LDC R26, c[0x0][0x648] ;  /* 0x00019200ff1a7b82 */ /* 0x000e620000000800 */
[-C--:B0-----:R-:W-:Y:S02]  /*6750*/  SHF.R.U64 R15, R13, R9.reuse, R4 ;  /* 0x000000090d0f7219 */ /* 0x081fe40000001204 */
[----:B------:R-:W-:-:S02]  /*6760*/  SHF.L.U32 R8, R8, R9, RZ ;  /* 0x0000000908087219 */ /* 0x000fc400000006ff */
[-C--:B------:R-:W-:Y:S01]  /*6770*/  SHF.R.U32.HI R5, RZ, R9.reuse, R4 ;  /* 0x00000009ff057219 */ /* 0x080fe20000011604 */
[----:B------:R-:W-:Y:S01]  /*6780*/  IMAD.MOV.U32 R4, RZ, RZ, R15 ;  /* 0x000000ffff047224 */ /* 0x000fe200078e000f */
[----:B------:R-:W-:Y:S01]  /*6790*/  SHF.L.U32 R22, R6, R9, RZ ;  /* 0x0000000906167219 */ /* 0x000fe200000006ff */
[----:B------:R-:W0:Y:S01]  /*67a0*/  LDC R27, c[0x0][0x638] ;  /* 0x00018e00ff1b7b82 */ /* 0x000e220000000800 */
[----:B------:R-:W-:-:S07]  /*67b0*/  LOP3.LUT R28, RZ, R8, RZ, 0x33, !PT ;  /* 0x00000008ff1c7212 */ /* 0x000fce00078e33ff */
        /* <DEDUP_REMOVED lines=12> */
.L_x_159:
[----:B------:R-:W-:Y:S01]  /*6880*/  ISETP.NE.AND P0, PT, R2, 0x1, PT ;  /* 0x000000010200780c */ /* 0x000fe20003f05270 */
[----:B--2---:R-:W-:Y:S01]  /*6890*/  VIADD R7, R21, 0xffffffff ;  /* 0xffffffff15077836 */ /* 0x004fe20000000000 */
[----:B-1----:R-:W-:Y:S01]  /*68a0*/  SHF.R.U64 R5, R4, R26, R5 ;  /* 0x0000001a04057219 */ /* 0x002fe20000001205 */
[----:B------:R-:W-:Y:S01]  /*68b0*/  IMAD.MOV R14, RZ, RZ, -R14 ;  /* 0x000000ffff0e7224 */ /* 0x000fe200078e0a0e */
[----:B------:R-:W-:Y:S01]  /*68c0*/  LOP3.LUT R4, R13, R28, RZ, 0xc0, !PT ;  /* 0x0000001c0d047212 */ /* 0x000fe200078ec0ff */
[----:B------:R-:W-:Y:S01]  /*68d0*/  IMAD.MOV.U32 R8, RZ, RZ, R12 ;  /* 0x000000ffff087224 */ /* 0x000fe200078e000c */
[----:B------:R-:W-:Y:S02]  /*68e0*/  IADD3 R6, -R5, RZ, RZ ;  /* 0x000000ff05067210 */ /* 0x000fe40007ffe1ff */
[----:B------:R-:W-:Y:S01]  /*68f0*/  LOP3.LUT R10, R10, R7, RZ, 0xc0, !PT ;  /* 0x000000070a0a7212 */ /* 0x000fe200078ec0ff */
[----:B------:R-:W-:-:S04]  /*6900*/  IMAD R4, R22, R5, R4 ;  /* 0x0000000516047224 */ /* 0x000fc800078e0204 */
[----:B------:R-:W-:Y:S02]  /*6910*/  @P0 IMAD R23, R20, R14, R3 ;  /* 0x0000000e14170224 */ /* 0x000fe400078e0203 */
[----:B0-----:R-:W-:Y:S02]  /*6920*/  IMAD R3, R6, R27, R15 ;  /* 0x0000001b06037224 */ /* 0x001fe400078e020f */
[----:B------:R-:W-:Y:S02]  /*6930*/  IMAD R7, R4, R29, R23 ;  /* 0x0000001d04077224 */ /* 0x000fe400078e0217 */
[----:B------:R-:W-:Y:S02]  /*6940*/  IMAD R4, R3, R21, R10 ;  /* 0x0000001503047224 */ /* 0x000fe400078e020a */
[----:B------:R-:W-:-:S03]  /*6950*/  IMAD.MOV.U32 R6, RZ, RZ, 0x1 ;  /* 0x00000001ff067424 */ /* 0x000fc600078e00ff */
[----:B------:R-:W-:Y:S02]  /*6960*/  SEL R9, R4, R7, !P0 ;  /* 0x0000000704097207 */ /* 0x000fe40004000000 */
[----:B------:R-:W-:-:S07]  /*6970*/  SEL R7, R7, R4, !P0 ;  /* 0x0000000407077207 */ /* 0x000fce0004000000 */
.L_x_157:
[----:B------:R-:W-:-:S08]  /*6980*/  NOP ;  /* 0x0000000000007918 */ /* 0x000fd00000000000 */
[----:B------:R-:W0:-:S00]  /*6990*/  USETMAXREG.DEALLOC.CTAPOOL 0x28 ;  /* 0x00000028000079c8 */ /* 0x000e0000080e0500 */
[----:B0-----:R-:W-:-:S13]  /*69a0*/  ISETP.NE.AND P0, PT, R0, RZ, PT ;  /* 0x000000ff0000720c */ /* 0x001fda0003f05270 */
[----:B------:R-:W-:Y:S05]  /*69b0*/  @P0 EXIT ;  /* 0x000000000000094d */ /* 0x000fea0003800000 */
[----:B------:R-:W-:Y:S01]  /*69c0*/  LOP3.LUT P0, RZ, R6, 0xff, RZ, 0xc0, !PT ;  /* 0x000000ff06ff7812 */ /* 0x000fe2000780c0ff */
[----:B------:R-:W-:Y:S02]  /*69d0*/  IMAD.MOV.U32 R0, RZ, RZ, 0x1 ;  /* 0x00000001ff007424 */ /* 0x000fe400078e00ff */
[----:B------:R-:W-:-:S10]  /*69e0*/  IMAD.MOV.U32 R12, RZ, RZ, RZ ;  /* 0x000000ffff0c7224 */ /* 0x000fd400078e00ff */
[----:B------:R-:W-:Y:S05]  /*69f0*/  @!P0 BRA `(.L_x_160) ;  /* 0x0000000c00308947 */ /* 0x000fea0003800000 */
[----:B------:R-:W0:Y:S01]  /*6a00*/  LDC R0, c[0x0][0x28c] ;  /* 0x0000a300ff007b82 */ /* 0x000e220000000800 */
[----:B------:R-:W-:Y:S01]  /*6a10*/  ULDC UR5, c[0x0][0x600] ;  /* 0x0001800000057ab9 */ /* 0x000fe20000000800 */
[----:B------:R-:W-:Y:S01]  /*6a20*/  ULDC UR4, c[0x0][0xc] ;  /* 0x0000030000047ab9 */ /* 0x000fe20000000800 */
[----:B------:R-:W-:Y:S01]  /*6a30*/  UIADD3 UR16, UR5, -0x1, URZ ;  /* 0xffffffff05107890 */ /* 0x000fe2000fffe03f */
[C---:B------:R-:W-:Y:S01]  /*6a40*/  LOP3.LUT P2, RZ, R18.reuse, 0x7f, RZ, 0xc0, !PT ;  /* 0x0000007f12ff7812 */ /* 0x040fe2000784c0ff */
[----:B------:R-:W-:Y:S01]  /*6a50*/  ULDC UR6, c[0x0][0x658] ;  /* 0x0001960000067ab9 */ /* 0x000fe20000000800 */
[----:B------:R-:W-:Y:S01]  /*6a60*/  ULDC UR5, c[0x0][0x10] ;  /* 0x0000040000057ab9 */ /* 0x000fe20000000800 */
[----:B------:R-:W-:Y:S01]  /*6a70*/  UMOV UR7, 0xffffffff ;  /* 0xffffffff00077882 */ /* 0x000fe20000000000 */
[----:B------:R-:W-:Y:S01]  /*6a80*/  UMOV UR8, 0x1 ;  /* 0x0000000100087882 */ /* 0x000fe20000000000 */
[----:B------:R-:W-:Y:S01]  /*6a90*/  UIMAD.WIDE.U32 UR4, UR4, UR5, URZ ;  /* 0x00000005040472a5 */ /* 0x000fe2000f8e003f */
[----:B------:R-:W-:Y:S01]  /*6aa0*/  LOP3.LUT P0, RZ, R18, 0x1f, RZ, 0xc0, !PT ;  /* 0x0000001f12ff7812 */ /* 0x000fe2000780c0ff */
[----:B------:R-:W-:Y:S01]  /*6ab0*/  USHF.L.U32 UR7, UR7, UR6, URZ ;  /* 0x0000000607077299 */ /* 0x000fe2000800063f */
[----:B------:R-:W-:Y:S01]  /*6ac0*/  BSSY B0, `(.L_x_160) ;  /* 0x00000bf000007945 */ /* 0x000fe20003800000 */
[----:B------:R-:W-:Y:S01]  /*6ad0*/  USHF.L.U32 UR18, UR8, UR6, URZ ;  /* 0x0000000608127299 */ /* 0x000fe2000800063f */
[----:B------:R-:W-:Y:S01]  /*6ae0*/  IMAD.MOV.U32 R13, RZ, RZ, 0x1 ;  /* 0x00000001ff0d7424 */ /* 0x000fe200078e00ff */
[----:B------:R-:W-:Y:S01]  /*6af0*/  LOP3.LUT R11, R19, 0x2, RZ, 0xfc, !PT ;  /* 0x00000002130b7812 */ /* 0x000fe200078efcff */
[----:B------:R-:W-:Y:S01]  /*6b00*/  ULDC UR6, c[0x0][0x14] ;  /* 0x0000050000067ab9 */ /* 0x000fe20000000800 */
[----:B------:R-:W-:Y:S01]  /*6b10*/  PLOP3.LUT P0, PT, P0, P2, PT, 0x8a, 0x0 ;  /* 0x000000000000781c */ /* 0x000fe20000705172 */
[----:B------:R-:W-:Y:S01]  /*6b20*/  UIMAD.WIDE.U32 UR20, UR4, UR6, URZ ;  /* 0x00000006041472a5 */ /* 0x000fe2000f8e003f */
[----:B------:R-:W-:Y:S01]  /*6b30*/  MOV R12, RZ ;  /* 0x000000ff000c7202 */ /* 0x000fe20000000f00 */
[----:B------:R-:W-:-:S02]  /*6b40*/  UIMAD UR13, UR5, UR6, URZ ;  /* 0x00000006050d72a4 */ /* 0x000fc4000f8e023f */
[----:B------:R-:W-:Y:S01]  /*6b50*/  ULOP3.LUT UR17, URZ, UR7, URZ, 0x33, !UPT ;  /* 0x000000073f117292 */ /* 0x000fe2000f8e333f */
[----:B0-----:R-:W-:Y:S01]  /*6b60*/  VIADD R0, R0, 0x1f ;  /* 0x0000001f00007836 */ /* 0x001fe20000000000 */
[----:B------:R-:W-:Y:S01]  /*6b70*/  UIADD3 UR13, UR21, UR13, URZ ;  /* 0x0000000d150d7290 */ /* 0x000fe2000fffe03f */
[----:B------:R-:W-:-:S03]  /*6b80*/  ULDC.64 UR22, c[0x0][0x198] ;  /* 0x0000660000167ab9 */ /* 0x000fc60000000a00 */
[----:B------:R-:W-:-:S04]  /*6b90*/  SHF.R.S32.HI R3, RZ, 0x1f, R0 ;  /* 0x0000001fff037819 */ /* 0x000fc80000011400 */
[----:B------:R-:W-:Y:S01]  /*6ba0*/  LEA.HI R3, R3, R0, RZ, 0x5 ;  /* 0x0000000003037211 */ /* 0x000fe200078f28ff */
[----:B------:R-:W-:-:S03]  /*6bb0*/  IMAD.MOV.U32 R0, RZ, RZ, 0x1 ;  /* 0x00000001ff007424 */ /* 0x000fc600078e00ff */
[----:B------:R-:W-:-:S05]  /*6bc0*/  SHF.R.S32.HI R3, RZ, 0x5, R3 ;  /* 0x00000005ff037819 */ /* 0x000fca0000011403 */
[----:B------:R-:W-:-:S07]  /*6bd0*/  VIADD R10, R3, 0x1 ;  /* 0x00000001030a7836 */ /* 0x000fce0000000000 */
.L_x_172:
[----:B------:R-:W-:-:S03]  /*6be0*/  UMOV UR4, 0xffffffff ;  /* 0xffffffff00047882 */ /* 0x000fc60000000000 */
[----:B------:R-:W-:Y:S05]  /*6bf0*/  BRA.DIV UR4, `(.L_x_161) ;  /* 0x0000000e04c07947 */ /* 0x000fea000b800000 */
[----:B------:R-:W-:-:S13]  /*6c00*/  ELECT P6, URZ, PT ;  /* 0x00000000003f782f */ /* 0x000fda00038c0000 */
.L_x_184:
[----:B------:R-:W0:Y:S01]  /*6c10*/  LDC R4, c[0x0][0x28c] ;  /* 0x0000a300ff047b82 */ /* 0x000e220000000800 */
[----:B------:R-:W-:Y:S01]  /*6c20*/  BSSY B1, `(.L_x_162) ;  /* 0x0000037000017945 */ /* 0x000fe20003800000 */
[----:B0-----:R-:W-:-:S13]  /*6c30*/  ISETP.LT.OR P6, PT, R4, 0x1, !P6 ;  /* 0x000000010400780c */ /* 0x001fda00077c1670 */
[----:B------:R-:W-:Y:S05]  /*6c40*/  @P6 BRA `(.L_x_163) ;  /* 0x0000000000d06947 */ /* 0x000fea0003800000 */
[----:B------:R-:W-:Y:S02]  /*6c50*/  IMAD.SHL.U32 R15, R9, 0x40, RZ ;  /* 0x00000040090f7824 */ /* 0x000fe400078e00ff */
[----:B------:R-:W-:Y:S02]  /*6c60*/  IMAD.SHL.U32 R18, R7, 0x100, RZ ;  /* 0x0000010007127824 */ /* 0x000fe400078e00ff */
[----:B------:R-:W-:Y:S02]  /*6c70*/  IMAD.MOV.U32 R20, RZ, RZ, RZ ;  /* 0x000000ffff147224 */ /* 0x000fe400078e00ff */
[----:B------:R-:W-:Y:S02]  /*6c80*/  IMAD.MOV.U32 R4, RZ, RZ, R10 ;  /* 0x000000ffff047224 */ /* 0x000fe400078e000a */
[----:B------:R-:W-:Y:S02]  /*6c90*/  IMAD.MOV.U32 R5, RZ, RZ, R0 ;  /* 0x000000ffff057224 */ /* 0x000fe400078e0000 */
[----:B------:R-:W-:-:S07]  /*6ca0*/  IMAD.MOV.U32 R6, RZ, RZ, R12 ;  /* 0x000000ffff067224 */ /* 0x000fce00078e000c */
.L_x_167:
[----:B------:R-:W0:Y:S01]  /*6cb0*/  S2R R14, SR_CgaCtaId ;  /* 0x00000000000e7919 */ /* 0x000e220000008800 */
[----:B------:R-:W-:Y:S01]  /*6cc0*/  MOV R7, 0x400 ;  /* 0x0000040000077802 */ /* 0x000fe20000000f00 */
[----:B------:R-:W1:Y:S03]  /*6cd0*/  @!P2 LDC R9, c[0x0][0x500] ;  /* 0x00014000ff09ab82 */ /* 0x000e660000000800 */
[----:B0-----:R-:W-:Y:S02]  /*6ce0*/  LEA R21, R14, R7, 0x18 ;  /* 0x000000070e157211 */ /* 0x001fe400078ec0ff */
[----:B------:R-:W-:Y:S02]  /*6cf0*/  SHF.L.U32 R7, R5, 0x1f, RZ ;  /* 0x0000001f05077819 */ /* 0x000fe400000006ff */
[----:B------:R-:W-:-:S04]  /*6d00*/  LEA R14, R6, R21, 0x3 ;  /* 0x00000015060e7211 */ /* 0x000fc800078e18ff */
[----:B------:R-:W0:Y:S02]  /*6d10*/  SYNCS.PHASECHK.TRANS64.TRYWAIT P1, [R14+URZ+0x28], R7 ;  /* 0x000028070e0075a7 */ /* 0x000e24000802017f */
[----:B01----:R-:W-:Y:S05]  /*6d20*/  @!P1 BRA `(.L_x_164) ;  /* 0x0000000c00949947 */ /* 0x003fea0003800000 */
.L_x_185:
[----:B0-----:R-:W-:Y:S01]  /*6d30*/  PRMT R7, R11, 0x9910, RZ ;  /* 0x000099100b077816 */ /* 0x001fe200000000ff */
[----:B------:R0:W-:Y:S03]  /*6d40*/  @!P2 SYNCS.ARRIVE.TRANS64 RZ, [R14+URZ], R9 ;  /* 0x000000090effa9a7 */ /* 0x0001e6000800003f */
[----:B------:R-:W-:-:S13]  /*6d50*/  ISETP.NE.AND P1, PT, R7, 0x2, PT ;  /* 0x000000020700780c */ /* 0x000fda0003f25270 */
[----:B0-----:R-:W-:Y:S05]  /*6d60*/  @P1 BRA `(.L_x_165) ;  /* 0x0000000000041947 */ /* 0x001fea0003800000 */
[----:B------:R-:W-:Y:S01]  /*6d70*/  BPT.TRAP 0x1 ;  /* 0x000000040000795c */ /* 0x000fe20000300000 */
.L_x_165:
[----:B------:R-:W-:Y:S05]  /*6d80*/  @P0 BRA `(.L_x_166) ;  /* 0x0000000000040947 */ /* 0x000fea0003800000 */
[----:B------:R-:W-:Y:S01]  /*6d90*/  BPT.TRAP 0x1 ;  /* 0x000000040000795c */ /* 0x000fe20000300000 */
.L_x_166:
[--C-:B------:R-:W-:Y:S01]  /*6da0*/  IMAD R7, R6, 0x8000, R21.reuse ;  /* 0x0000800006077824 */ /* 0x100fe200078e0215 */
[----:B------:R-:W-:Y:S01]  /*6db0*/  R2UR UR9, R14 ;  /* 0x000000000e0972ca */ /* 0x000fe200000e0000 */
[----:B------:R-:W-:Y:S01]  /*6dc0*/  IMAD R21, R6, 0x2000, R21 ;  /* 0x0000200006157824 */ /* 0x000fe200078e0215 */
[----:B------:R-:W-:Y:S01]  /*6dd0*/  UIADD3 UR4, UP0, UR22, 0xf0, URZ ;  /* 0x000000f016047890 */ /* 0x000fe2000ff1e03f */
[----:B------:R-:W-:Y:S01]  /*6de0*/  VIADD R4, R4, 0xffffffff ;  /* 0xffffffff04047836 */ /* 0x000fe20000000000 */
[----:B------:R-:W-:Y:S01]  /*6df0*/  R2UR UR5, R7 ;  /* 0x00000000070572ca */ /* 0x000fe200000e0000 */
[----:B------:R-:W-:Y:S01]  /*6e00*/  UIADD3 UR24, UP1, UR22, 0x1f0, URZ ;  /* 0x000001f016187890 */ /* 0x000fe2000ff3e03f */
[----:B------:R-:W-:Y:S01]  /*6e10*/  R2UR UR8, R21 ;  /* 0x00000000150872ca */ /* 0x000fe200000e0000 */
[----:B------:R-:W-:Y:S01]  /*6e20*/  VIADD R6, R6, 0x1 ;  /* 0x0000000106067836 */ /* 0x000fe20000000000 */
[----:B------:R-:W-:Y:S01]  /*6e30*/  R2UR UR11, R18 ;  /* 0x00000000120b72ca */ /* 0x000fe200000e0000 */
[----:B------:R-:W-:Y:S01]  /*6e40*/  UIADD3.X UR25, URZ, UR23, URZ, UP1, !UPT ;  /* 0x000000173f197290 */ /* 0x000fe20008ffe43f */
[----:B------:R-:W-:Y:S01]  /*6e50*/  R2UR UR10, R20 ;  /* 0x00000000140a72ca */ /* 0x000fe200000e0000 */
[----:B------:R-:W-:Y:S01]  /*6e60*/  UMOV UR6, 0x0 ;  /* 0x0000000000067882 */ /* 0x000fe20000000000 */
[----:B------:R-:W-:Y:S01]  /*6e70*/  R2UR UR12, R8 ;  /* 0x00000000080c72ca */ /* 0x000fe200000e0000 */
[----:B------:R-:W-:Y:S01]  /*6e80*/  UMOV UR7, 0x10000000 ;  /* 0x1000000000077882 */ /* 0x000fe20000000000 */
[----:B------:R-:W-:Y:S01]  /*6e90*/  R2UR UR19, R15 ;  /* 0x000000000f1372ca */ /* 0x000fe200000e0000 */
[----:B------:R-:W-:Y:S01]  /*6ea0*/  VIADD R20, R20, 0x20 ;  /* 0x0000002014147836 */ /* 0x000fe20000000000 */
[----:B------:R-:W-:Y:S01]  /*6eb0*/  ISETP.GT.AND P3, PT, R4, 0x1, PT ;  /* 0x000000010400780c */ /* 0x000fe20003f64270 */
[----:B------:R-:W-:Y:S01]  /*6ec0*/  UIADD3 UR14, UR5, 0x100, URZ ;  /* 0x00000100050e7890 */ /* 0x000fe2000fffe03f */
[----:B------:R-:W-:Y:S01]  /*6ed0*/  ISETP.NE.AND P1, PT, R6, 0x5, PT ;  /* 0x000000050600780c */ /* 0x000fe20003f25270 */
[----:B------:R-:W-:-:S02]  /*6ee0*/  UIADD3.X UR5, URZ, UR23, URZ, UP0, !UPT ;  /* 0x000000173f057290 */ /* 0x000fc400087fe43f */
[----:B------:R-:W-:Y:S01]  /*6ef0*/  UIADD3 UR15, UR8, 0x28100, URZ ;  /* 0x00028100080f7890 */ /* 0x000fe2000fffe03f */
[----:B------:R-:W-:Y:S02]  /*6f00*/  SEL R14, RZ, 0x1, P1 ;  /* 0x00000001ff0e7807 */ /* 0x000fe40000800000 */
[----:B------:R-:W-:Y:S01]  /*6f10*/  UMOV UR8, UR14 ;  /* 0x0000000e00087c82 */ /* 0x000fe20008000000 */
[----:B------:R-:W-:Y:S02]  /*6f20*/  SEL R6, R6, RZ, P1 ;  /* 0x000000ff06067207 */ /* 0x000fe40000800000 */
[----:B------:R-:W-:Y:S01]  /*6f30*/  LOP3.LUT R5, R5, R14, RZ, 0x3c, !PT ;  /* 0x0000000e05057212 */ /* 0x000fe200078e3cff */
[----:B------:R0:W-:Y:S02]  /*6f40*/  UTMALDG.3D [UR8], [UR4], desc[UR6] ;  /* 0x00000608040075b4 */ /* 0x0001e40008011000 */
[----:B0-----:R-:W-:Y:S01]  /*6f50*/  UMOV UR8, UR15 ;  /* 0x0000000f00087c82 */ /* 0x001fe20008000000 */
[----:B------:R-:W-:-:S02]  /*6f60*/  UMOV UR11, UR19 ;  /* 0x00000013000b7c82 */ /* 0x000fc40008000000 */
[----:B------:R0:W-:Y:S02]  /*6f70*/  UTMALDG.3D [UR8], [UR24], desc[UR6] ;  /* 0x00000608180075b4 */ /* 0x0001e40008011000 */
[----:B0-----:R-:W-:Y:S05]  /*6f80*/  @P3 BRA `(.L_x_167) ;  /* 0xfffffffc00483947 */ /* 0x001fea000383ffff */
.L_x_163:
[----:B------:R-:W-:Y:S05]  /*6f90*/  BSYNC B1 ;  /* 0x0000000000017941 */ /* 0x000fea0003800000 */
.L_x_162:
[----:B------:R-:W-:Y:S01]  /*6fa0*/  LOP3.LUT P3, RZ, R13, 0xff, RZ, 0xc0, !PT ;  /* 0x000000ff0dff7812 */ /* 0x000fe2000786c0ff */
[----:B------:R-:W-:Y:S01]  /*6fb0*/  IMAD.IADD R12, R3, 0x1, R12 ;  /* 0x00000001030c7824 */ /* 0x000fe200078e020c */
[----:B------:R-:W-:Y:S01]  /*6fc0*/  IADD3 R16, P4, R16, UR20, RZ ;  /* 0x0000001410107c10 */ /* 0x000fe2000ff9e0ff */
[----:B------:R-:W-:Y:S01]  /*6fd0*/  ULDC.64 UR4, c[0x0][0x650] ;  /* 0x0001940000047ab9 */ /* 0x000fe20000000a00 */
[----:B------:R-:W-:Y:S01]  /*6fe0*/  BSSY B1, `(.L_x_168) ;  /* 0x000006a000017945 */ /* 0x000fe20003800000 */
[----:B------:R-:W-:Y:S01]  /*6ff0*/  MOV R9, 0xffffffff ;  /* 0xffffffff00097802 */ /* 0x000fe20000000f00 */
[----:B------:R-:W-:Y:S01]  /*7000*/  IMAD.MOV.U32 R8, RZ, RZ, -0x1 ;  /* 0xffffffffff087424 */ /* 0x000fe200078e00ff */
[----:B------:R-:W-:Y:S02]  /*7010*/  ISETP.GT.U32.AND P1, PT, R12, 0x4, PT ;  /* 0x000000040c00780c */ /* 0x000fe40003f24070 */
[----:B------:R-:W-:Y:S02]  /*7020*/  IADD3.X R17, R17, UR13, RZ, P4, !PT ;  /* 0x0000000d11117c10 */ /* 0x000fe4000a7fe4ff */
[----:B------:R-:W-:-:S02]  /*7030*/  ISETP.LT.U32.AND P1, PT, R3, 0x5, P1 ;  /* 0x000000050300780c */ /* 0x000fc40000f21070 */
[----:B------:R-:W0:Y:S01]  /*7040*/  @P3 S2R R5, SR_CgaCtaId ;  /* 0x0000000000053919 */ /* 0x000e220000008800 */
[----:B------:R-:W-:Y:S02]  /*7050*/  @P3 MOV R4, 0x400 ;  /* 0x0000040000043802 */ /* 0x000fe40000000f00 */
[----:B------:R-:W-:Y:S02]  /*7060*/  PRMT R13, RZ, 0x7610, R13 ;  /* 0x00007610ff0d7816 */ /* 0x000fe4000000000d */
[----:B0-----:R-:W-:Y:S01]  /*7070*/  @P3 LEA R6, R5, R4, 0x18 ;  /* 0x0000000405063211 */ /* 0x001fe200078ec0ff */
[----:B------:R-:W-:-:S03]  /*7080*/  IMAD.WIDE.U32 R4, R12, -0x33333333, RZ ;  /* 0xcccccccd0c047825 */ /* 0x000fc600078e00ff */
[----:B------:R0:W-:Y:S01]  /*7090*/  @P3 SYNCS.ARRIVE.TRANS64.A1T0 RZ, [R6+URZ+0x68], RZ ;  /* 0x000068ff06ff39a7 */ /* 0x0001e2000810003f */
[----:B------:R-:W-:Y:S02]  /*70a0*/  ISETP.GE.U32.AND P3, PT, R3, 0x5, PT ;  /* 0x000000050300780c */ /* 0x000fe40003f66070 */
[----:B------:R-:W-:Y:S02]  /*70b0*/  SHF.R.U32.HI R7, RZ, 0x2, R5 ;  /* 0x00000002ff077819 */ /* 0x000fe40000011605 */
[----:B------:R-:W-:Y:S02]  /*70c0*/  SEL R5, RZ, 0x1, !P1 ;  /* 0x00000001ff057807 */ /* 0x000fe40004800000 */
[----:B------:R-:W-:Y:S01]  /*70d0*/  ISETP.GE.U32.AND P1, PT, R16, UR4, PT ;  /* 0x0000000410007c0c */ /* 0x000fe2000bf26070 */
[----:B------:R-:W-:Y:S01]  /*70e0*/  IMAD R12, R7, -0x5, R12 ;  /* 0xfffffffb070c7824 */ /* 0x000fe200078e020c */
[----:B------:R-:W-:Y:S02]  /*70f0*/  LOP3.LUT R0, R0, R5, RZ, 0x3c, !PT ;  /* 0x0000000500007212 */ /* 0x000fe400078e3cff */
[----:B------:R-:W-:-:S02]  /*7100*/  ISETP.GE.U32.AND.EX P1, PT, R17, UR5, PT, P1 ;  /* 0x0000000511007c0c */ /* 0x000fc4000bf26110 */
[----:B------:R-:W-:Y:S02]  /*7110*/  PRMT R4, RZ, 0x7610, R4 ;  /* 0x00007610ff047816 */ /* 0x000fe40000000004 */
[----:B------:R-:W-:Y:S01]  /*7120*/  @P3 LOP3.LUT R0, R0, 0x1, R7, 0x78, !PT ;  /* 0x0000000100003812 */ /* 0x000fe200078e7807 */
[----:B------:R-:W-:-:S08]  /*7130*/  IMAD.MOV.U32 R7, RZ, RZ, -0x1 ;  /* 0xffffffffff077424 */ /* 0x000fd000078e00ff */
[----:B0-----:R-:W-:Y:S05]  /*7140*/  @P1 BRA `(.L_x_169) ;  /* 0x00000004004c1947 */ /* 0x001fea0003800000 */
[----:B------:R-:W-:Y:S01]  /*7150*/  ULDC.64 UR4, c[0x0][0x628] ;  /* 0x00018a0000047ab9 */ /* 0x000fe20000000a00 */
[----:B------:R-:W0:Y:S01]  /*7160*/  S2R R15, SR_CTAID.X ;  /* 0x00000000000f7919 */ /* 0x000e220000002500 */
[----:B------:R-:W-:Y:S01]  /*7170*/  ISETP.NE.U32.AND P1, PT, RZ, UR4, PT ;  /* 0x00000004ff007c0c */ /* 0x000fe2000bf25070 */
[----:B------:R-:W-:Y:S01]  /*7180*/  ULDC UR7, c[0x0][0x630] ;  /* 0x00018c0000077ab9 */ /* 0x000fe20000000800 */
[----:B------:R-:W-:Y:S01]  /*7190*/  IMAD.MOV.U32 R4, RZ, RZ, R16 ;  /* 0x000000ffff047224 */ /* 0x000fe200078e0010 */
[----:B------:R-:W1:Y:S01]  /*71a0*/  S2R R14, SR_CTAID.Y ;  /* 0x00000000000e7919 */ /* 0x000e620000002600 */
[----:B------:R-:W-:Y:S01]  /*71b0*/  ISETP.NE.AND.EX P1, PT, RZ, UR5, PT, P1 ;  /* 0x00000005ff007c0c */ /* 0x000fe2000bf25310 */
[----:B------:R-:W-:-:S12]  /*71c0*/  IMAD.MOV.U32 R5, RZ, RZ, R17 ;  /* 0x000000ffff057224 */ /* 0x000fd800078e0011 */
[----:B------:R-:W-:Y:S05]  /*71d0*/  @!P1 BRA `(.L_x_170) ;  /* 0x0000000000289947 */ /* 0x000fea0003800000 */
[----:B------:R-:W-:Y:S02]  /*71e0*/  ULDC UR6, c[0x0][0x634] ;  /* 0x00018d0000067ab9 */ /* 0x000fe40000000800 */
[----:B------:R-:W-:-:S05]  /*71f0*/  IADD3 R9, P1, R16, UR6, RZ ;  /* 0x0000000610097c10 */ /* 0x000fca000ff3e0ff */
[----:B------:R-:W-:-:S04]  /*7200*/  IMAD.X R21, RZ, RZ, R17, P1 ;  /* 0x000000ffff157224 */ /* 0x000fc800008e0611 */
[----:B------:R-:W-:-:S04]  /*7210*/  IMAD.WIDE.U32 R6, R21, UR4, RZ ;  /* 0x0000000415067c25 */ /* 0x000fc8000f8e00ff */
[----:B------:R-:W-:-:S04]  /*7220*/  IMAD.WIDE.U32 R6, P1, R9, UR5, R6 ;  /* 0x0000000509067c25 */ /* 0x000fc8000f820006 */
[----:B------:R-:W-:-:S04]  /*7230*/  IMAD.WIDE.U32 R8, R9, UR4, RZ ;  /* 0x0000000409087c25 */ /* 0x000fc8000f8e00ff */
[----:B------:R-:W-:Y:S01]  /*7240*/  IMAD.X R5, RZ, RZ, RZ, P1 ;  /* 0x000000ffff057224 */ /* 0x000fe200008e06ff */
[----:B------:R-:W-:Y:S01]  /*7250*/  IADD3 RZ, P1, R9, R6, RZ ;  /* 0x0000000609ff7210 */ /* 0x000fe20007f3e0ff */
[----:B------:R-:W-:-:S04]  /*7260*/  IMAD.MOV.U32 R4, RZ, RZ, R7 ;  /* 0x000000ffff047224 */ /* 0x000fc800078e0007 */
[----:B------:R-:W-:-:S08]  /*7270*/  IMAD.WIDE.U32.X R4, R21, UR5, R4, P1 ;  /* 0x0000000515047c25 */ /* 0x000fd000088e0404 */
.L_x_170:
[--C-:B------:R-:W-:Y:S01]  /*7280*/  SHF.R.U64 R8, R4, UR7, R5.reuse ;  /* 0x0000000704087c19 */ /* 0x100fe20008001205 */
[----:B------:R-:W-:Y:S01]  /*7290*/  ULDC.64 UR4, c[0x0][0x620] ;  /* 0x0001880000047ab9 */ /* 0x000fe20000000a00 */
[----:B------:R-:W-:Y:S01]  /*72a0*/  SHF.R.U32.HI R4, RZ, UR7, R5 ;  /* 0x00000007ff047c19 */ /* 0x000fe20008011605 */
[----:B------:R-:W2:Y:S01]  /*72b0*/  LDC R24, c[0x0][0x144] ;  /* 0x00005100ff187b82 */ /* 0x000ea20000000800 */
[----:B------:R-:W-:Y:S01]  /*72c0*/  IADD3 R7, P1, RZ, -R8, RZ ;  /* 0x80000008ff077210 */ /* 0x000fe20007f3e0ff */
[----:B------:R-:W-:Y:S01]  /*72d0*/  ULDC.64 UR8, c[0x0][0x640] ;  /* 0x0001900000087ab9 */ /* 0x000fe20000000a00 */
[----:B0-----:R-:W-:Y:S01]  /*72e0*/  I2FP.F32.U32 R9, R15 ;  /* 0x0000000f00097245 */ /* 0x001fe20000201000 */
[----:B------:R-:W-:Y:S02]  /*72f0*/  ULDC UR6, c[0x0][0x608] ;  /* 0x0001820000067ab9 */ /* 0x000fe40000000800 */
[----:B------:R-:W-:Y:S01]  /*7300*/  IMAD.X R4, RZ, RZ, ~R4, P1 ;  /* 0x000000ffff047224 */ /* 0x000fe200008e0e04 */
[----:B------:R-:W-:Y:S01]  /*7310*/  ISETP.NE.U32.AND P1, PT, RZ, UR8, PT ;  /* 0x00000008ff007c0c */ /* 0x000fe2000bf25070 */
[----:B------:R-:W0:Y:S02]  /*7320*/  LDC R21, c[0x0][0x148] ;  /* 0x00005200ff157b82 */ /* 0x000e240000000800 */
[----:B------:R-:W-:Y:S01]  /*7330*/  IMAD R6, R4, UR4, RZ ;  /* 0x0000000404067c24 */ /* 0x000fe2000f8e02ff */
[----:B------:R-:W-:Y:S01]  /*7340*/  ISETP.NE.AND.EX P1, PT, RZ, UR9, PT, P1 ;  /* 0x00000009ff007c0c */ /* 0x000fe2000bf25310 */
[----:B------:R-:W-:Y:S01]  /*7350*/  IMAD.WIDE.U32 R4, R7, UR4, R16 ;  /* 0x0000000407047c25 */ /* 0x000fe2000f8e0010 */
[----:B------:R-:W-:-:S03]  /*7360*/  ULDC UR4, c[0x0][0x150] ;  /* 0x0000540000047ab9 */ /* 0x000fc60000000800 */
[----:B------:R-:W-:Y:S02]  /*7370*/  IMAD R7, R7, UR5, R6 ;  /* 0x0000000507077c24 */ /* 0x000fe4000f8e0206 */
[----:B------:R-:W-:Y:S01]  /*7380*/  FMUL R6, R9, UR4 ;  /* 0x0000000409067c20 */ /* 0x000fe20008400000 */
[----:B------:R-:W-:Y:S01]  /*7390*/  ULDC UR4, c[0x0][0x618] ;  /* 0x0001860000047ab9 */ /* 0x000fe20000000800 */
[----:B------:R-:W-:Y:S01]  /*73a0*/  ULDC UR5, c[0x0][0x154] ;  /* 0x0000550000057ab9 */ /* 0x000fe20000000800 */
[----:B------:R-:W-:-:S03]  /*73b0*/  IADD3 R5, R5, R7, RZ ;  /* 0x0000000705057210 */ /* 0x000fc60007ffe0ff */
[----:B------:R-:W3:Y:S01]  /*73c0*/  F2I.U32.TRUNC.NTZ R6, R6 ;  /* 0x0000000600067305 */ /* 0x000ee2000020f000 */
[----:B------:R-:W-:Y:S02]  /*73d0*/  SHF.R.U64 R9, R4, UR4, R5 ;  /* 0x0000000404097c19 */ /* 0x000fe40008001205 */
[----:B-1----:R-:W-:-:S05]  /*73e0*/  I2FP.F32.U32 R4, R14 ;  /* 0x0000000e00047245 */ /* 0x002fca0000201000 */
[----:B------:R-:W-:Y:S01]  /*73f0*/  FMUL R22, R4, UR5 ;  /* 0x0000000504167c20 */ /* 0x000fe20008400000 */
[----:B------:R-:W-:Y:S01]  /*7400*/  SHF.R.U32.HI R4, RZ, UR4, R5 ;  /* 0x00000004ff047c19 */ /* 0x000fe20008011605 */
[----:B------:R-:W-:-:S03]  /*7410*/  ULDC UR4, c[0x0][0x658] ;  /* 0x0001960000047ab9 */ /* 0x000fc60000000800 */
[--C-:B------:R-:W-:Y:S01]  /*7420*/  SHF.R.U64 R20, R9, UR6, R4.reuse ;  /* 0x0000000609147c19 */ /* 0x100fe20008001204 */
[----:B------:R-:W1:Y:S01]  /*7430*/  F2I.U32.TRUNC.NTZ R22, R22 ;  /* 0x0000001600167305 */ /* 0x000e62000020f000 */
[----:B------:R-:W-:Y:S01]  /*7440*/  SHF.R.U32.HI R5, RZ, UR6, R4 ;  /* 0x00000006ff057c19 */ /* 0x000fe20008011604 */
[----:B---3--:R-:W-:-:S03]  /*7450*/  IMAD.MOV R6, RZ, RZ, -R6 ;  /* 0x000000ffff067224 */ /* 0x008fc600078e0a06 */
[----:B------:R-:W-:Y:S01]  /*7460*/  SHF.R.U64 R18, R20, UR4, R5 ;  /* 0x0000000414127c19 */ /* 0x000fe20008001205 */
[----:B--2---:R-:W-:Y:S01]  /*7470*/  IMAD R15, R24, R6, R15 ;  /* 0x00000006180f7224 */ /* 0x004fe200078e020f */
[----:B------:R-:W-:-:S03]  /*7480*/  SHF.R.U32.HI R23, RZ, UR4, R5 ;  /* 0x00000004ff177c19 */ /* 0x000fc60008011605 */
[----:B------:R-:W-:Y:S02]  /*7490*/  IMAD.MOV.U32 R4, RZ, RZ, R18 ;  /* 0x000000ffff047224 */ /* 0x000fe400078e0012 */
[----:B------:R-:W-:Y:S01]  /*74a0*/  IMAD.MOV.U32 R5, RZ, RZ, R23 ;  /* 0x000000ffff057224 */ /* 0x000fe200078e0017 */
[----:B-1----:R-:W-:Y:S06]  /*74b0*/  @!P1 BRA `(.L_x_171) ;  /* 0x0000000000289947 */ /* 0x002fec0003800000 */
[----:B------:R-:W-:Y:S02]  /*74c0*/  ULDC UR4, c[0x0][0x64c] ;  /* 0x0001930000047ab9 */ /* 0x000fe40000000800 */
[----:B------:R-:W-:-:S05]  /*74d0*/  IADD3 R5, P1, R18, UR4, RZ ;  /* 0x0000000412057c10 */ /* 0x000fca000ff3e0ff */
[----:B------:R-:W-:-:S04]  /*74e0*/  IMAD.X R23, RZ, RZ, R23, P1 ;  /* 0x000000ffff177224 */ /* 0x000fc800008e0617 */
[----:B------:R-:W-:-:S04]  /*74f0*/  IMAD.WIDE.U32 R6, R23, UR8, RZ ;  /* 0x0000000817067c25 */ /* 0x000fc8000f8e00ff */
[----:B------:R-:W-:-:S04]  /*7500*/  IMAD.WIDE.U32 R6, P1, R5, UR9, R6 ;  /* 0x0000000905067c25 */ /* 0x000fc8000f820006 */
[----:B------:R-:W-:-:S04]  /*7510*/  IMAD.WIDE.U32 R4, R5, UR8, RZ ;  /* 0x0000000805047c25 */ /* 0x000fc8000f8e00ff */
[----:B------:R-:W-:Y:S01]  /*7520*/  IMAD.MOV.U32 R4, RZ, RZ, R7 ;  /* 0x000000ffff047224 */ /* 0x000fe200078e0007 */
[----:B------:R-:W-:Y:S01]  /*7530*/  IADD3 RZ, P3, R5, R6, RZ ;  /* 0x0000000605ff7210 */ /* 0x000fe20007f7e0ff */
[----:B------:R-:W-:-:S04]  /*7540*/  IMAD.X R5, RZ, RZ, RZ, P1 ;  /* 0x000000ffff057224 */ /* 0x000fc800008e06ff */
[----:B------:R-:W-:-:S08]  /*7550*/  IMAD.WIDE.U32.X R4, R23, UR9, R4, P3 ;  /* 0x0000000917047c25 */ /* 0x000fd000098e0404 */
.L_x_171:
[----:B------:R-:W-:Y:S01]  /*7560*/  ISETP.NE.AND P1, PT, R2, 0x1, PT ;  /* 0x000000010200780c */ /* 0x000fe20003f25270 */
[----:B------:R-:W-:Y:S01]  /*7570*/  ULDC UR4, c[0x0][0x648] ;  /* 0x0001920000047ab9 */ /* 0x000fe20000000800 */
[----:B------:R-:W-:Y:S01]  /*7580*/  LOP3.LUT R20, R20, UR17, RZ, 0xc0, !PT ;  /* 0x0000001114147c12 */ /* 0x000fe2000f8ec0ff */
[----:B------:R-:W-:Y:S01]  /*7590*/  IMAD.MOV R22, RZ, RZ, -R22 ;  /* 0x000000ffff167224 */ /* 0x000fe200078e0a16 */
[----:B------:R-:W-:Y:S01]  /*75a0*/  SHF.R.U64 R5, R4, UR4, R5 ;  /* 0x0000000404057c19 */ /* 0x000fe20008001205 */
[----:B------:R-:W-:Y:S01]  /*75b0*/  ULDC UR4, c[0x0][0x638] ;  /* 0x00018e0000047ab9 */ /* 0x000fe20000000800 */
[----:B------:R-:W-:Y:S01]  /*75c0*/  LOP3.LUT R9, R9, UR16, RZ, 0xc0, !PT ;  /* 0x0000001009097c12 */ /* 0x000fe2000f8ec0ff */
[----:B------:R-:W-:Y:S01]  /*75d0*/  ULDC UR5, c[0x0][0x610] ;  /* 0x0001840000057ab9 */ /* 0x000fe20000000800 */
[C---:B------:R-:W-:Y:S01]  /*75e0*/  IADD3 R7, -R5.reuse, RZ, RZ ;  /* 0x000000ff05077210 */ /* 0x040fe20007ffe1ff */
[----:B------:R-:W-:Y:S02]  /*75f0*/  IMAD R20, R5, UR18, R20 ;  /* 0x0000001205147c24 */ /* 0x000fe4000f8e0214 */
[----:B------:R-:W-:-:S02]  /*7600*/  IMAD.MOV.U32 R4, RZ, RZ, 0x1 ;  /* 0x00000001ff047424 */ /* 0x000fc400078e00ff */
[----:B0-----:R-:W-:Y:S02]  /*7610*/  @P1 IMAD R15, R21, R22, R14 ;  /* 0x00000016150f1224 */ /* 0x001fe400078e020e */
[----:B------:R-:W-:Y:S01]  /*7620*/  IMAD R18, R7, UR4, R18 ;  /* 0x0000000407127c24 */ /* 0x000fe2000f8e0212 */
[----:B------:R-:W-:Y:S01]  /*7630*/  ULDC UR4, c[0x0][0x600] ;  /* 0x0001800000047ab9 */ /* 0x000fe20000000800 */
[----:B------:R-:W-:Y:S02]  /*7640*/  IMAD R15, R20, UR5, R15 ;  /* 0x00000005140f7c24 */ /* 0x000fe4000f8e020f */
[----:B------:R-:W-:-:S05]  /*7650*/  IMAD R18, R18, UR4, R9 ;  /* 0x0000000412127c24 */ /* 0x000fca000f8e0209 */
[----:B------:R-:W-:Y:S02]  /*7660*/  SEL R9, R18, R15, !P1 ;  /* 0x0000000f12097207 */ /* 0x000fe40004800000 */
[----:B------:R-:W-:-:S07]  /*7670*/  SEL R7, R15, R18, !P1 ;  /* 0x000000120f077207 */ /* 0x000fce0004800000 */
.L_x_169:
[----:B------:R-:W-:Y:S05]  /*7680*/  BSYNC B1 ;  /* 0x0000000000017941 */ /* 0x000fea0003800000 */
.L_x_168:
[----:B------:R-:W-:-:S13]  /*7690*/  LOP3.LUT P1, RZ, R4, 0xff, RZ, 0xc0, !PT ;  /* 0x000000ff04ff7812 */ /* 0x000fda000782c0ff */
[----:B------:R-:W-:Y:S05]  /*76a0*/  @P1 BRA `(.L_x_172) ;  /* 0xfffffff4004c1947 */ /* 0x000fea000383ffff */
[----:B------:R-:W-:Y:S05]  /*76b0*/  BSYNC B0 ;  /* 0x0000000000007941 */ /* 0x000fea0003800000 */
.L_x_160:
[----:B------:R-:W-:-:S03]  /*76c0*/  UMOV UR4, 0xffffffff ;  /* 0xffffffff00047882 */ /* 0x000fc60000000000 */
[----:B------:R-:W-:Y:S05]  /*76d0*/  BRA.DIV UR4, `(.L_x_173) ;  /* 0x00000006043c7947 */ /* 0x000fea000b800000 */
[----:B------:R-:W-:-:S13]  /*76e0*/  ELECT P6, URZ, PT ;  /* 0x00000000003f782f */ /* 0x000fda00038c0000 */
.L_x_188:
[----:B------:R-:W-:Y:S04]  /*76f0*/  BSSY B0, `(.L_x_174) ;  /* 0x0000034000007945 */ /* 0x000fe80003800000 */
[----:B------:R-:W-:Y:S05]  /*7700*/  @!P6 BRA `(.L_x_175) ;  /* 0x0000000000c8e947 */ /* 0x000fea0003800000 */
[----:B------:R-:W-:-:S04]  /*7710*/  LOP3.LUT R19, R19, 0x2, RZ, 0xfc, !PT ;  /* 0x0000000213137812 */ /* 0x000fc800078efcff */
[----:B------:R-:W-:-:S13]  /*7720*/  ISETP.NE.AND P0, PT, R19, 0x3, PT ;  /* 0x000000031300780c */ /* 0x000fda0003f05270 */
[----:B------:R-:W-:Y:S05]  /*7730*/  @!P0 BRA `(.L_x_176) ;  /* 0x0000000000048947 */ /* 0x000fea0003800000 */
[----:B------:R-:W-:Y:S01]  /*7740*/  BPT.TRAP 0x1 ;  /* 0x000000040000795c */ /* 0x000fe20000300000 */
.L_x_176:
[----:B------:R-:W0:Y:S01]  /*7750*/  S2R R3, SR_CgaCtaId ;  /* 0x0000000000037919 */ /* 0x000e220000008800 */
[----:B------:R-:W-:-:S04]  /*7760*/  MOV R2, 0x400 ;  /* 0x0000040000027802 */ /* 0x000fc80000000f00 */
[----:B0-----:R-:W-:Y:S02]  /*7770*/  LEA R3, R3, R2, 0x18 ;  /* 0x0000000203037211 */ /* 0x001fe400078ec0ff */
[----:B------:R-:W-:-:S03]  /*7780*/  SHF.L.U32 R2, R0, 0x1f, RZ ;  /* 0x0000001f00027819 */ /* 0x000fc600000006ff */
[----:B------:R-:W-:-:S04]  /*7790*/  VIADD R3, R3, 0x28 ;  /* 0x0000002803037836 */ /* 0x000fc80000000000 */
[C---:B------:R-:W-:Y:S02]  /*77a0*/  IMAD R7, R12.reuse, 0x8, R3 ;  /* 0x000000080c077824 */ /* 0x040fe400078e0203 */
[----:B------:R-:W-:Y:S02]  /*77b0*/  VIADD R12, R12, 0x1 ;  /* 0x000000010c0c7836 */ /* 0x000fe40000000000 */
[----:B------:R-:W0:Y:S03]  /*77c0*/  SYNCS.PHASECHK.TRANS64.TRYWAIT P0, [R7+URZ], R2 ;  /* 0x00000002070075a7 */ /* 0x000e26000800017f */
[----:B------:R-:W-:-:S04]  /*77d0*/  ISETP.NE.AND P1, PT, R12, 0x5, PT ;  /* 0x000000050c00780c */ /* 0x000fc80003f25270 */
[----:B------:R-:W-:Y:S02]  /*77e0*/  SEL R5, RZ, 0x1, P1 ;  /* 0x00000001ff057807 */ /* 0x000fe40000800000 */
[----:B------:R-:W-:Y:S02]  /*77f0*/  SEL R12, R12, RZ, P1 ;  /* 0x000000ff0c0c7207 */ /* 0x000fe40000800000 */
[----:B------:R-:W-:-:S03]  /*7800*/  LOP3.LUT R5, R0, R5, RZ, 0x3c, !PT ;  /* 0x0000000500057212 */ /* 0x000fc600078e3cff */
[----:B------:R-:W-:Y:S01]  /*7810*/  IMAD R9, R12, 0x8, R3 ;  /* 0x000000080c097824 */ /* 0x000fe200078e0203 */
[----:B------:R-:W-:Y:S01]  /*7820*/  SHF.L.U32 R4, R5, 0x1f, RZ ;  /* 0x0000001f05047819 */ /* 0x000fe200000006ff */
[----:B0-----:R-:W-:Y:S06]  /*7830*/  @!P0 BRA `(.L_x_177) ;  /* 0x0000000400048947 */ /* 0x001fec0003800000 */
.L_x_189:
[----:B------:R-:W1:Y:S01]  /*7840*/  SYNCS.PHASECHK.TRANS64.TRYWAIT P0, [R9+URZ], R4 ;  /* 0x00000004090075a7 */ /* 0x000e62000800017f */
[----:B------:R-:W-:-:S05]  /*7850*/  VIADD R0, R12, 0x1 ;  /* 0x000000010c007836 */ /* 0x000fca0000000000 */
[----:B------:R-:W-:-:S04]  /*7860*/  ISETP.NE.AND P1, PT, R0, 0x5, PT ;  /* 0x000000050000780c */ /* 0x000fc80003f25270 */
[----:B0-----:R-:W-:Y:S02]  /*7870*/  SEL R2, RZ, 0x1, P1 ;  /* 0x00000001ff027807 */ /* 0x001fe40000800000 */
[----:B------:R-:W-:Y:S02]  /*7880*/  SEL R0, R0, RZ, P1 ;  /* 0x000000ff00007207 */ /* 0x000fe40000800000 */
[----:B------:R-:W-:-:S03]  /*7890*/  LOP3.LUT R7, R5, R2, RZ, 0x3c, !PT ;  /* 0x0000000205077212 */ /* 0x000fc600078e3cff */
[----:B------:R-:W-:Y:S01]  /*78a0*/  IMAD R6, R0, 0x8, R3 ;  /* 0x0000000800067824 */ /* 0x000fe200078e0203 */
[----:B------:R-:W-:Y:S01]  /*78b0*/  SHF.L.U32 R5, R7, 0x1f, RZ ;  /* 0x0000001f07057819 */ /* 0x000fe200000006ff */
[----:B-1----:R-:W-:Y:S06]  /*78c0*/  @!P0 BRA `(.L_x_178) ;  /* 0x0000000000f48947 */ /* 0x002fec0003800000 */
.L_x_190:
[----:B------:R-:W1:Y:S01]  /*78d0*/  SYNCS.PHASECHK.TRANS64.TRYWAIT P0, [R6+URZ], R5 ;  /* 0x00000005060075a7 */ /* 0x000e62000800017f */
[----:B------:R-:W-:-:S04]  /*78e0*/  IADD3 R0, R0, 0x1, RZ ;  /* 0x0000000100007810 */ /* 0x000fc80007ffe0ff */
[----:B------:R-:W-:-:S04]  /*78f0*/  ISETP.NE.AND P1, PT, R0, 0x5, PT ;  /* 0x000000050000780c */ /* 0x000fc80003f25270 */
[----:B------:R-:W-:Y:S02]  /*7900*/  SEL R2, RZ, 0x1, P1 ;  /* 0x00000001ff027807 */ /* 0x000fe40000800000 */
[----:B------:R-:W-:Y:S02]  /*7910*/  SEL R0, R0, RZ, P1 ;  /* 0x000000ff00007207 */ /* 0x000fe40000800000 */
[----:B------:R-:W-:-:S03]  /*7920*/  LOP3.LUT R7, R7, R2, RZ, 0x3c, !PT ;  /* 0x0000000207077212 */ /* 0x000fc600078e3cff */
[----:B0-----:R-:W-:Y:S01]  /*7930*/  IMAD R9, R0, 0x8, R3 ;  /* 0x0000000800097824 */ /* 0x001fe200078e0203 */
[----:B------:R-:W-:Y:S01]  /*7940*/  SHF.L.U32 R4, R7, 0x1f, RZ ;  /* 0x0000001f07047819 */ /* 0x000fe200000006ff */
[----:B-1----:R-:W-:Y:S06]  /*7950*/  @!P0 BRA `(.L_x_179) ;  /* 0x0000000000e48947 */ /* 0x002fec0003800000 */
.L_x_191:
[----:B------:R-:W1:Y:S01]  /*7960*/  SYNCS.PHASECHK.TRANS64.TRYWAIT P0, [R9+URZ], R4 ;  /* 0x00000004090075a7 */ /* 0x000e62000800017f */
[----:B------:R-:W-:-:S05]  /*7970*/  VIADD R0, R0, 0x1 ;  /* 0x0000000100007836 */ /* 0x000fca0000000000 */
[----:B------:R-:W-:-:S04]  /*7980*/  ISETP.NE.AND P1, PT, R0, 0x5, PT ;  /* 0x000000050000780c */ /* 0x000fc80003f25270 */
[----:B------:R-:W-:Y:S02]  /*7990*/  SEL R2, RZ, 0x1, P1 ;  /* 0x00000001ff027807 */ /* 0x000fe40000800000 */
[----:B------:R-:W-:Y:S02]  /*79a0*/  SEL R0, R0, RZ, P1 ;  /* 0x000000ff00007207 */ /* 0x000fe40000800000 */
[----:B------:R-:W-:Y:S01]  /*79b0*/  LOP3.LUT R2, R7, R2, RZ, 0x3c, !PT ;  /* 0x0000000207027212 */ /* 0x000fe200078e3cff */
[----:B-1----:R-:W-:Y:S06]  /*79c0*/  @!P0 BRA `(.L_x_180) ;  /* 0x0000000000dc8947 */ /* 0x002fec0003800000 */
.L_x_192:
[----:B------:R-:W-:Y:S01]  /*79d0*/  IMAD R3, R0, 0x8, R3 ;  /* 0x0000000800037824 */ /* 0x000fe200078e0203 */
[----:B------:R-:W-:-:S07]  /*79e0*/  SHF.L.U32 R0, R2, 0x1f, RZ ;  /* 0x0000001f02007819 */ /* 0x000fce00000006ff */
.L_x_181:
[----:B--2---:R2:W3:Y:S02]  /*79f0*/  SYNCS.PHASECHK.TRANS64.TRYWAIT P0, [R3+URZ], R0 ;  /* 0x00000000030075a7 */ /* 0x0044e4000800017f */
[----:B---3--:R-:W-:Y:S05]  /*7a00*/  @!P0 NANOSLEEP.SYNCS 0x989680 ;  /* 0x009896800000895d */ /* 0x008fea0003900000 */
[----:B------:R-:W3:Y:S02]  /*7a10*/  @!P0 SYNCS.PHASECHK.TRANS64 P0, [R3+URZ], R0 ;  /* 0x00000000030085a7 */ /* 0x000ee4000800007f */
[----:B---3--:R-:W-:Y:S05]  /*7a20*/  @!P0 BRA `(.L_x_181) ;  /* 0xfffffffc00f08947 */ /* 0x008fea000383ffff */
.L_x_175:
[----:B------:R-:W-:Y:S05]  /*7a30*/  BSYNC B0 ;  /* 0x0000000000007941 */ /* 0x000fea0003800000 */
.L_x_174:
[----:B------:R-:W-:Y:S05]  /*7a40*/  EXIT ;  /* 0x000000000000794d */ /* 0x000fea0003800000 */
.L_x_17:
[----:B---3--:R3:W4:Y:S02]  /*7a50*/  SYNCS.PHASECHK.TRANS64.TRYWAIT P1, [R3+URZ], R0 ;  /* 0x00000000030075a7 */ /* 0x008724000802017f */
[----:B----4-:R-:W-:Y:S05]  /*7a60*/  @!P1 NANOSLEEP.SYNCS 0x989680 ;  /* 0x009896800000995d */ /* 0x010fea0003900000 */
[----:B------:R-:W4:Y:S02]  /*7a70*/  @!P1 SYNCS.PHASECHK.TRANS64 P1, [R3+URZ], R0 ;  /* 0x00000000030095a7 */ /* 0x000f24000802007f */
[----:B----4-:R-:W-:Y:S05]  /*7a80*/  @!P1 BRA `(.L_x_17) ;  /* 0xfffffffc00f09947 */ /* 0x010fea000383ffff */
[----:B------:R-:W-:Y:S05]  /*7a90*/  BRA `(.L_x_16) ;  /* 0xffffff9400e87947 */ /* 0x000fea000383ffff */
.L_x_22:
[----:B-1----:R-:W-:-:S04]  /*7aa0*/  IMAD.U32 R4, RZ, RZ, UR8 ;  /* 0x00000008ff047e24 */ /* 0x002fc8000f8e00ff */
[----:B------:R1:W2:Y:S03]  /*7ab0*/  SYNCS.PHASECHK.TRANS64.TRYWAIT P1, [R4+URZ], R3 ;  /* 0x00000003040075a7 */ /* 0x0002a6000802017f */
[----:B--2---:R-:W-:Y:S05]  /*7ac0*/  @!P1 NANOSLEEP.SYNCS 0x989680 ;  /* 0x009896800000995d */ /* 0x004fea0003900000 */
[----:B------:R-:W2:Y:S02]  /*7ad0*/  @!P1 SYNCS.PHASECHK.TRANS64 P1, [R4+URZ], R3 ;  /* 0x00000003040095a7 */ /* 0x000ea4000802007f */
[----:B--2---:R-:W-:Y:S05]  /*7ae0*/  @!P1 BRA `(.L_x_22) ;  /* 0xfffffffc00ec9947 */ /* 0x004fea000383ffff */
[----:B------:R-:W-:Y:S05]  /*7af0*/  BRA `(.L_x_21) ;  /* 0xffffff9c00287947 */ /* 0x000fea000383ffff */
.L_x_161:
[----:B------:R-:W-:Y:S01]  /*7b00*/  BSSY B1, `(.L_x_182) ;  /* 0x0000006000017945 */ /* 0x000fe20003800000 */
[----:B------:R-:W-:-:S07]  /*7b10*/  IMAD.MOV.U32 R15, RZ, RZ, -0x1 ;  /* 0xffffffffff0f7424 */ /* 0x000fce00078e00ff */
[----:B------:R-:W-:Y:S05]  /*7b20*/  WARPSYNC.COLLECTIVE R15, `(.L_x_183) ;  /* 0x000000000f0c7348 */ /* 0x000fea0003c00000 */
[----:B------:R-:W-:Y:S02]  /*7b30*/  ELECT P6, UR62, PT ;  /* 0x00000000003e782f */ /* 0x000fe400038c0000 */
[----:B------:R-:W-:Y:S01]  /*7b40*/  MOV R14, UR62 ;  /* 0x0000003e000e7c02 */ /* 0x000fe20008000f00 */
[----:B------:R-:W-:Y:S10]  /*7b50*/  ENDCOLLECTIVE ;  /* 0x000000000000791b */ /* 0x000ff40003800000 */
.L_x_183:
[----:B------:R-:W-:Y:S05]  /*7b60*/  BSYNC B1 ;  /* 0x0000000000017941 */ /* 0x000fea0003800000 */
.L_x_182:
[----:B------:R-:W-:Y:S05]  /*7b70*/  BRA `(.L_x_184) ;  /* 0xfffffff000247947 */ /* 0x000fea000383ffff */
.L_x_164:
[----:B0-----:R0:W1:Y:S02]  /*7b80*/  SYNCS.PHASECHK.TRANS64.TRYWAIT P1, [R14+URZ+0x28], R7 ;  /* 0x000028070e0075a7 */ /* 0x001064000802017f */
[----:B-1----:R-:W-:Y:S05]  /*7b90*/  @!P1 NANOSLEEP.SYNCS 0x989680 ;  /* 0x009896800000995d */ /* 0x002fea0003900000 */
[----:B------:R-:W1:Y:S02]  /*7ba0*/  @!P1 SYNCS.PHASECHK.TRANS64 P1, [R14+URZ+0x28], R7 ;  /* 0x000028070e0095a7 */ /* 0x000e64000802007f */
[----:B-1----:R-:W-:Y:S05]  /*7bb0*/  @!P1 BRA `(.L_x_164) ;  /* 0xfffffffc00f09947 */ /* 0x002fea000383ffff */
[----:B------:R-:W-:Y:S05]  /*7bc0*/  BRA `(.L_x_185) ;  /* 0xfffffff000587947 */ /* 0x000fea000383ffff */
.L_x_173:
[----:B------:R-:W-:Y:S01]  /*7bd0*/  BSSY B0, `(.L_x_186) ;  /* 0x0000006000007945 */ /* 0x000fe20003800000 */
[----:B------:R-:W-:-:S07]  /*7be0*/  IMAD.MOV.U32 R15, RZ, RZ, -0x1 ;  /* 0xffffffffff0f7424 */ /* 0x000fce00078e00ff */
[----:B------:R-:W-:Y:S05]  /*7bf0*/  WARPSYNC.COLLECTIVE R15, `(.L_x_187) ;  /* 0x000000000f0c7348 */ /* 0x000fea0003c00000 */
[----:B------:R-:W-:Y:S02]  /*7c00*/  ELECT P6, UR62, PT ;  /* 0x00000000003e782f */ /* 0x000fe400038c0000 */
[----:B------:R-:W-:Y:S01]  /*7c10*/  MOV R14, UR62 ;  /* 0x0000003e000e7c02 */ /* 0x000fe20008000f00 */
[----:B------:R-:W-:Y:S10]  /*7c20*/  ENDCOLLECTIVE ;  /* 0x000000000000791b */ /* 0x000ff40003800000 */
.L_x_187:
[----:B------:R-:W-:Y:S05]  /*7c30*/  BSYNC B0 ;  /* 0x0000000000007941 */ /* 0x000fea0003800000 */
.L_x_186:
[----:B------:R-:W-:Y:S05]  /*7c40*/  BRA `(.L_x_188) ;  /* 0xfffffff800a87947 */ /* 0x000fea000383ffff */
.L_x_177:
[----:B0-----:R0:W1:Y:S02]  /*7c50*/  SYNCS.PHASECHK.TRANS64.TRYWAIT P0, [R7+URZ], R2 ;  /* 0x00000002070075a7 */ /* 0x001064000800017f */
[----:B-1----:R-:W-:Y:S05]  /*7c60*/  @!P0 NANOSLEEP.SYNCS 0x989680 ;  /* 0x009896800000895d */ /* 0x002fea0003900000 */
[----:B------:R-:W1:Y:S02]  /*7c70*/  @!P0 SYNCS.PHASECHK.TRANS64 P0, [R7+URZ], R2 ;  /* 0x00000002070085a7 */ /* 0x000e64000800007f */
[----:B-1----:R-:W-:Y:S05]  /*7c80*/  @!P0 BRA `(.L_x_177) ;  /* 0xfffffffc00f08947 */ /* 0x002fea000383ffff */
[----:B------:R-:W-:Y:S05]  /*7c90*/  BRA `(.L_x_189) ;  /* 0xfffffff800e87947 */ /* 0x000fea000383ffff */
.L_x_178:
[----:B0-----:R0:W1:Y:S02]  /*7ca0*/  SYNCS.PHASECHK.TRANS64.TRYWAIT P0, [R9+URZ], R4 ;  /* 0x00000004090075a7 */ /* 0x001064000800017f */
[----:B-1----:R-:W-:Y:S05]  /*7cb0*/  @!P0 NANOSLEEP.SYNCS 0x989680 ;  /* 0x009896800000895d */ /* 0x002fea0003900000 */
[----:B------:R-:W1:Y:S02]  /*7cc0*/  @!P0 SYNCS.PHASECHK.TRANS64 P0, [R9+URZ], R4 ;  /* 0x00000004090085a7 */ /* 0x000e64000800007f */
[----:B-1----:R-:W-:Y:S05]  /*7cd0*/  @!P0 BRA `(.L_x_178) ;  /* 0xfffffffc00f08947 */ /* 0x002fea000383ffff */
[----:B------:R-:W-:Y:S05]  /*7ce0*/  BRA `(.L_x_190) ;  /* 0xfffffff800f87947 */ /* 0x000fea000383ffff */
.L_x_179:
[----:B0-----:R0:W1:Y:S02]  /*7cf0*/  SYNCS.PHASECHK.TRANS64.TRYWAIT P0, [R6+URZ], R5 ;  /* 0x00000005060075a7 */ /* 0x001064000800017f */
[----:B-1----:R-:W-:Y:S05]  /*7d00*/  @!P0 NANOSLEEP.SYNCS 0x989680 ;  /* 0x009896800000895d */ /* 0x002fea0003900000 */
[----:B------:R-:W1:Y:S02]  /*7d10*/  @!P0 SYNCS.PHASECHK.TRANS64 P0, [R6+URZ], R5 ;  /* 0x00000005060085a7 */ /* 0x000e64000800007f */
[----:B-1----:R-:W-:Y:S05]  /*7d20*/  @!P0 BRA `(.L_x_179) ;  /* 0xfffffffc00f08947 */ /* 0x002fea000383ffff */
[----:B------:R-:W-:Y:S05]  /*7d30*/  BRA `(.L_x_191) ;  /* 0xfffffffc00087947 */ /* 0x000fea000383ffff */
.L_x_180:
[----:B-1----:R1:W2:Y:S02]  /*7d40*/  SYNCS.PHASECHK.TRANS64.TRYWAIT P0, [R9+URZ], R4 ;  /* 0x00000004090075a7 */ /* 0x0022a4000800017f */
[----:B--2---:R-:W-:Y:S05]  /*7d50*/  @!P0 NANOSLEEP.SYNCS 0x989680 ;  /* 0x009896800000895d */ /* 0x004fea0003900000 */
[----:B------:R-:W2:Y:S02]  /*7d60*/  @!P0 SYNCS.PHASECHK.TRANS64 P0, [R9+URZ], R4 ;  /* 0x00000004090085a7 */ /* 0x000ea4000800007f */
[----:B--2---:R-:W-:Y:S05]  /*7d70*/  @!P0 BRA `(.L_x_180) ;  /* 0xfffffffc00f08947 */ /* 0x004fea000383ffff */
[----:B------:R-:W-:Y:S05]  /*7d80*/  BRA `(.L_x_192) ;  /* 0xfffffffc00107947 */ /* 0x000fea000383ffff */
.L_x_193:
[----:B------:R-:W-:-:S00]  /*7d90*/  BRA `(.L_x_193) ;  /* 0xfffffffc00fc7947 */ /* 0x000fc0000383ffff */
[----:B------:R-:W-:-:S00]  /*7da0*/  NOP ;  /* 0x0000000000007918 */ /* 0x000fc00000000000 */
        /* <DEDUP_REMOVED lines=13> */
.L_x_194:


//--------------------- .nv.global.init           --------------------------
	.section	.nv.global.init,"aw",@progbits
.nv.global.init:
	.type		$str$22,@object
	.size		$str$22,($str$23 - $str$22)
$str$22:
        /*0000*/ 	.byte	0x6b, 0x5f, 0x74, 0x69, 0x6c, 0x65, 0x5f, 0x63, 0x6f, 0x75, 0x6e, 0x74, 0x20, 0x3e, 0x3d, 0x20
        /*0010*/ 	.byte	0x31, 0x00
	.type		$str$23,@object
	.size		$str$23,(__unnamed_1 - $str$23)
$str$23:
        /*0012*/ 	.byte	0x2f, 0x74, 0x6d, 0x70, 0x2f, 0x63, 0x75, 0x74, 0x6c, 0x61, 0x73, 0x73, 0x5f, 0x73, 0x77, 0x65
        /*0022*/ 	.byte	0x65, 0x70, 0x5f, 0x73, 0x72, 0x63, 0x2f, 0x69, 0x6e, 0x63, 0x6c, 0x75, 0x64, 0x65, 0x2f, 0x63
        /*0032*/ 	.byte	0x75, 0x74, 0x6c, 0x61, 0x73, 0x73, 0x2f, 0x67, 0x65, 0x6d, 0x6d, 0x2f, 0x63, 0x6f, 0x6c, 0x6c
        /*0042*/ 	.byte	0x65, 0x63, 0x74, 0x69, 0x76, 0x65, 0x2f, 0x73, 0x6d, 0x39, 0x30, 0x5f, 0x6d, 0x6d, 0x61, 0x5f
        /*0052*/ 	.byte	0x74, 0x6d, 0x61, 0x5f, 0x67, 0x6d, 0x6d, 0x61, 0x5f, 0x73, 0x73, 0x5f, 0x77, 0x61, 0x72, 0x70
        /*0062*/ 	.byte	0x73, 0x70, 0x65, 0x63, 0x69, 0x61, 0x6c, 0x69, 0x7a, 0x65, 0x64, 0x2e, 0x68, 0x70, 0x70, 0x00
	.type		__unnamed_1,@object
	.size		__unnamed_1,(.L_0 - __unnamed_1)
__unnamed_1:
        /*0072*/ 	.byte	0x76, 0x6f, 0x69, 0x64, 0x20, 0x63, 0x75, 0x74, 0x6c, 0x61, 0x73, 0x73, 0x3a, 0x3a, 0x67, 0x65
        /* <DEDUP_REMOVED lines=175> */
        /*0b72*/ 	.byte	0x00
.L_0:


//--------------------- .nv.shared._ZN7cutlass13device_kernelINS_4gemm6kernel13GemmUniversalIN4cute5tupleIJiiiiEEENS1_10collective13CollectiveMmaINS1_34MainloopSm90TmaGmmaWarpSpecializedILi5ENS5_IJNS4_1CILi1EEESB_SB_EEENS1_35KernelTmaWarpSpecializedCooperativeEEENS5_IJNSA_ILi256EEENSA_ILi64EEENSA_ILi32EEEEEEfNS5_IJlSB_lEEEfSJ_NS4_8TiledMMAINS4_8MMA_AtomIJNS4_4SM904GMMA29MMA_64x64x8_F32TF32TF32_SS_TNILNSN_7ScaleInE1ELSP_1EEEEEENS4_6LayoutINS5_IJNSA_ILi2EEESB_SB_EEENS5_IJSB_NSA_ILi0EEESV_EEEEENS5_IJNS4_10UnderscoreESY_SY_EEEEENS4_13SM90_TMA_LOADENS4_14ComposedLayoutINS4_7SwizzleILi3ELi4ELi3EEENS4_18smem_ptr_flag_bitsILi32EEENSS_INS5_IJNSA_ILi8EEESH_EEENS5_IJSH_SB_EEEEEEEvNS4_8identityES11_S1B_vS1C_EENS_8epilogue10collective6detail29Sm90TmaWarpSpecializedAdapterINS1F_15DefaultEpilogueIfSJ_SJ_NS1E_6thread17LinearCombinationIfLi1EffLNS1J_9ScaleType4KindE0ELNS_15FloatRoundStyleE2EfEENS1_15EpilogueDefaultEEEEEvvEEEEvNT_6ParamsE --------------------------
	.section	.nv.shared._ZN7cutlass13device_kernelINS_4gemm6kernel13GemmUniversalIN4cute5tupleIJiiiiEEENS1_10collective13CollectiveMmaINS1_34MainloopSm90TmaGmmaWarpSpecializedILi5ENS5_IJNS4_1CILi1EEESB_SB_EEENS1_35KernelTmaWarpSpecializedCooperativeEEENS5_IJNSA_ILi256EEENSA_ILi64EEENSA_ILi32EEEEEEfNS5_IJlSB_lEEEfSJ_NS4_8TiledMMAINS4_8MMA_AtomIJNS4_4SM904GMMA29MMA_64x64x8_F32TF32TF32_SS_TNILNSN_7ScaleInE1ELSP_1EEEEEENS4_6LayoutINS5_IJNSA_ILi2EEESB_SB_EEENS5_IJSB_NSA_ILi0EEESV_EEEEENS5_IJNS4_10UnderscoreESY_SY_EEEEENS4_13SM90_TMA_LOADENS4_14ComposedLayoutINS4_7SwizzleILi3ELi4ELi3EEENS4_18smem_ptr_flag_bitsILi32EEENSS_INS5_IJNSA_ILi8EEESH_EEENS5_IJSH_SB_EEEEEEEvNS4_8identityES11_S1B_vS1C_EENS_8epilogue10collective6detail29Sm90TmaWarpSpecializedAdapterINS1F_15DefaultEpilogueIfSJ_SJ_NS1E_6thread17LinearCombinationIfLi1EffLNS1J_9ScaleType4KindE0ELNS_15FloatRoundStyleE2EfEENS1_15EpilogueDefaultEEEEEvvEEEEvNT_6ParamsE,"aw",@nobits
	.sectionflags	@""
	.align	16
	.zero		1024


//--------------------- .nv.shared.reserved.0     --------------------------
	.section	.nv.shared.reserved.0,"aw",@nobits
	.weak		__nv_reservedSMEM_offset_0_alias
	.size		__nv_reservedSMEM_offset_0_alias, 0, 0
	.other		__nv_reservedSMEM_offset_0_alias,@"STO_CUDA_RESERVED_SHARED STV_DEFAULT"
__nv_reservedSMEM_offset_0_alias:
	.zero		0


//--------------------- .nv.global                --------------------------
	.section	.nv.global,"aw",@nobits
.nv.global:
	.type		_ZN40_INTERNAL_ed7da8f3_4_k_cu_079950f7_281684cute1_E,@object
	.size		_ZN40_INTERNAL_ed7da8f3_4_k_cu_079950f7_281684cute1_E,(_ZN40_INTERNAL_ed7da8f3_4_k_cu_079950f7_281684cuda3std3__45__cpo6cbeginE - _ZN40_INTERNAL_ed7da8f3_4_k_cu_079950f7_281684cute1_E)
_ZN40_INTERNAL_ed7da8f3_4_k_cu_079950f7_281684cute1_E:
	.zero		1
	.type		_ZN40_INTERNAL_ed7da8f3_4_k_cu_079950f7_281684cuda3std3__45__cpo6cbeginE,@object
	.size		_ZN40_INTERNAL_ed7da8f3_4_k_cu_079950f7_281684cuda3std3__45__cpo6cbeginE,(_ZN40_INTERNAL_ed7da8f3_4_k_cu_079950f7_281684cuda3std3__48in_placeE - _ZN40_INTERNAL_ed7da8f3_4_k_cu_079950f7_281684cuda3std3__45__cpo6cbeginE)
_ZN40_INTERNAL_ed7da8f3_4_k_cu_079950f7_281684cuda3std3__45__cpo6cbeginE:
	.zero		1
	.type		_ZN40_INTERNAL_ed7da8f3_4_k_cu_079950f7_281684cuda3std3__48in_placeE,@object
	.size		_ZN40_INTERNAL_ed7da8f3_4_k_cu_079950f7_281684cuda3std3__48in_placeE,(_ZN40_INTERNAL_ed7da8f3_4_k_cu_079950f7_281684cuda3std6ranges3__45__cpo9iter_moveE - _ZN40_INTERNAL_ed7da8f3_4_k_cu_079950f7_281684cuda3std3__48in_placeE)
_ZN40_INTERNAL_ed7da8f3_4_k_cu_079950f7_281684cuda3std3__48in_placeE:
	.zero		1
	.type		_ZN40_INTERNAL_ed7da8f3_4_k_cu_079950f7_281684cuda3std6ranges3__45__cpo9iter_moveE,@object
	.size		_ZN40_INTERNAL_ed7da8f3_4_k_cu_079950f7_281684cuda3std6ranges3__45__cpo9iter_moveE,(_ZN40_INTERNAL_ed7da8f3_4_k_cu_079950f7_281684cuda3std3__45__cpo5beginE - _ZN40_INTERNAL_ed7da8f3_4_k_cu_079950f7_281684cuda3std6ranges3__45__cpo9iter_moveE)
_ZN40_INTERNAL_ed7da8f3_4_k_cu_079950f7_281684cuda3std6ranges3__45__cpo9iter_moveE:
	.zero		1
	.type		_ZN40_INTERNAL_ed7da8f3_4_k_cu_079950f7_281684cuda3std3__45__cpo5beginE,@object
	.size		_ZN40_INTERNAL_ed7da8f3_4_k_cu_079950f7_281684cuda3std3__45__cpo5beginE,(_ZN40_INTERNAL_ed7da8f3_4_k_cu_079950f7_281684cuda3std3__442_GLOBAL__N__ed7da8f3_4_k_cu_079950f7_281686ignoreE - _ZN40_INTERNAL_ed7da8f3_4_k_cu_079950f7_281684cuda3std3__45__cpo5beginE)
_ZN40_INTERNAL_ed7da8f3_4_k_cu_079950f7_281684cuda3std3__45__cpo5beginE:
	.zero		1
	.type		_ZN40_INTERNAL_ed7da8f3_4_k_cu_079950f7_281684cuda3std3__442_GLOBAL__N__ed7da8f3_4_k_cu_079950f7_281686ignoreE,@object
	.size		_ZN40_INTERNAL_ed7da8f3_4_k_cu_079950f7_281684cuda3std3__442_GLOBAL__N__ed7da8f3_4_k_cu_079950f7_281686ignoreE,(_ZN40_INTERNAL_ed7da8f3_4_k_cu_079950f7_281684cute7productE - _ZN40_INTERNAL_ed7da8f3_4_k_cu_079950f7_281684cuda3std3__442_GLOBAL__N__ed7da8f3_4_k_cu_079950f7_281686ignoreE)
_ZN40_INTERNAL_ed7da8f3_4_k_cu_079950f7_281684cuda3std3__442_GLOBAL__N__ed7da8f3_4_k_cu_079950f7_281686ignoreE:
	.zero		1
	.type		_ZN40_INTERNAL_ed7da8f3_4_k_cu_079950f7_281684cute7productE,@object
	.size		_ZN40_INTERNAL_ed7da8f3_4_k_cu_079950f7_281684cute7productE,(_ZN40_INTERNAL_ed7da8f3_4_k_cu_079950f7_281684cuda3std3__45__cpo3endE - _ZN40_INTERNAL_ed7da8f3_4_k_cu_079950f7_281684cute7productE)
_ZN40_INTERNAL_ed7da8f3_4_k_cu_079950f7_281684cute7productE:
	.zero		1
	.type		_ZN40_INTERNAL_ed7da8f3_4_k_cu_079950f7_281684cuda3std3__45__cpo3endE,@object
	.size		_ZN40_INTERNAL_ed7da8f3_4_k_cu_079950f7_281684cuda3std3__45__cpo3endE,(_ZN40_INTERNAL_ed7da8f3_4_k_cu_079950f7_281684cuda3std3__419piecewise_constructE - _ZN40_INTERNAL_ed7da8f3_4_k_cu_079950f7_281684cuda3std3__45__cpo3endE)
_ZN40_INTERNAL_ed7da8f3_4_k_cu_079950f7_281684cuda3std3__45__cpo3endE:
	.zero		1
	.type		_ZN40_INTERNAL_ed7da8f3_4_k_cu_079950f7_281684cuda3std3__419piecewise_constructE,@object
	.size		_ZN40_INTERNAL_ed7da8f3_4_k_cu_079950f7_281684cuda3std3__419piecewise_constructE,(_ZN40_INTERNAL_ed7da8f3_4_k_cu_079950f7_281684cuda3std3__45__cpo4cendE - _ZN40_INTERNAL_ed7da8f3_4_k_cu_079950f7_281684cuda3std3__419piecewise_constructE)
_ZN40_INTERNAL_ed7da8f3_4_k_cu_079950f7_281684cuda3std3__419piecewise_constructE:
	.zero		1
	.type		_ZN40_INTERNAL_ed7da8f3_4_k_cu_079950f7_281684cuda3std3__45__cpo4cendE,@object
	.size		_ZN40_INTERNAL_ed7da8f3_4_k_cu_079950f7_281684cuda3std3__45__cpo4cendE,(_ZN40_INTERNAL_ed7da8f3_4_k_cu_079950f7_281684cuda3std6ranges3__45__cpo4swapE - _ZN40_INTERNAL_ed7da8f3_4_k_cu_079950f7_281684cuda3std3__45__cpo4cendE)
_ZN40_INTERNAL_ed7da8f3_4_k_cu_079950f7_281684cuda3std3__45__cpo4cendE:
	.zero		1
	.type		_ZN40_INTERNAL_ed7da8f3_4_k_cu_079950f7_281684cuda3std6ranges3__45__cpo4swapE,@object
	.size		_ZN40_INTERNAL_ed7da8f3_4_k_cu_079950f7_281684cuda3std6ranges3__45__cpo4swapE,(.L_8 - _ZN40_INTERNAL_ed7da8f3_4_k_cu_079950f7_281684cuda3std6ranges3__45__cpo4swapE)
_ZN40_INTERNAL_ed7da8f3_4_k_cu_079950f7_281684cuda3std6ranges3__45__cpo4swapE:
	.zero		1
.L_8:


//--------------------- .nv.constant0._ZN7cutlass13device_kernelINS_4gemm6kernel13GemmUniversalIN4cute5tupleIJiiiiEEENS1_10collective13CollectiveMmaINS1_34MainloopSm90TmaGmmaWarpSpecializedILi5ENS5_IJNS4_1CILi1EEESB_SB_EEENS1_35KernelTmaWarpSpecializedCooperativeEEENS5_IJNSA_ILi256EEENSA_ILi64EEENSA_ILi32EEEEEEfNS5_IJlSB_lEEEfSJ_NS4_8TiledMMAINS4_8MMA_AtomIJNS4_4SM904GMMA29MMA_64x64x8_F32TF32TF32_SS_TNILNSN_7ScaleInE1ELSP_1EEEEEENS4_6LayoutINS5_IJNSA_ILi2EEESB_SB_EEENS5_IJSB_NSA_ILi0EEESV_EEEEENS5_IJNS4_10UnderscoreESY_SY_EEEEENS4_13SM90_TMA_LOADENS4_14ComposedLayoutINS4_7SwizzleILi3ELi4ELi3EEENS4_18smem_ptr_flag_bitsILi32EEENSS_INS5_IJNSA_ILi8EEESH_EEENS5_IJSH_SB_EEEEEEEvNS4_8identityES11_S1B_vS1C_EENS_8epilogue10collective6detail29Sm90TmaWarpSpecializedAdapterINS1F_15DefaultEpilogueIfSJ_SJ_NS1E_6thread17LinearCombinationIfLi1EffLNS1J_9ScaleType4KindE0ELNS_15FloatRoundStyleE2EfEENS1_15EpilogueDefaultEEEEEvvEEEEvNT_6ParamsE --------------------------
	.section	.nv.constant0._ZN7cutlass13device_kernelINS_4gemm6kernel13GemmUniversalIN4cute5tupleIJiiiiEEENS1_10collective13CollectiveMmaINS1_34MainloopSm90TmaGmmaWarpSpecializedILi5ENS5_IJNS4_1CILi1EEESB_SB_EEENS1_35KernelTmaWarpSpecializedCooperativeEEENS5_IJNSA_ILi256EEENSA_ILi64EEENSA_ILi32EEEEEEfNS5_IJlSB_lEEEfSJ_NS4_8TiledMMAINS4_8MMA_AtomIJNS4_4SM904GMMA29MMA_64x64x8_F32TF32TF32_SS_TNILNSN_7ScaleInE1ELSP_1EEEEEENS4_6LayoutINS5_IJNSA_ILi2EEESB_SB_EEENS5_IJSB_NSA_ILi0EEESV_EEEEENS5_IJNS4_10UnderscoreESY_SY_EEEEENS4_13SM90_TMA_LOADENS4_14ComposedLayoutINS4_7SwizzleILi3ELi4ELi3EEENS4_18smem_ptr_flag_bitsILi32EEENSS_INS5_IJNSA_ILi8EEESH_EEENS5_IJSH_SB_EEEEEEEvNS4_8identityES11_S1B_vS1C_EENS_8epilogue10collective6detail29Sm90TmaWarpSpecializedAdapterINS1F_15DefaultEpilogueIfSJ_SJ_NS1E_6thread17LinearCombinationIfLi1EffLNS1J_9ScaleType4KindE0ELNS_15FloatRoundStyleE2EfEENS1_15EpilogueDefaultEEEEEvvEEEEvNT_6ParamsE,"a",@progbits
	.sectionflags	@""
	.align	4
.nv.constant0._ZN7cutlass13device_kernelINS_4gemm6kernel13GemmUniversalIN4cute5tupleIJiiiiEEENS1_10collective13CollectiveMmaINS1_34MainloopSm90TmaGmmaWarpSpecializedILi5ENS5_IJNS4_1CILi1EEESB_SB_EEENS1_35KernelTmaWarpSpecializedCooperativeEEENS5_IJNSA_ILi256EEENSA_ILi64EEENSA_ILi32EEEEEEfNS5_IJlSB_lEEEfSJ_NS4_8TiledMMAINS4_8MMA_AtomIJNS4_4SM904GMMA29MMA_64x64x8_F32TF32TF32_SS_TNILNSN_7ScaleInE1ELSP_1EEEEEENS4_6LayoutINS5_IJNSA_ILi2EEESB_SB_EEENS5_IJSB_NSA_ILi0EEESV_EEEEENS5_IJNS4_10UnderscoreESY_SY_EEEEENS4_13SM90_TMA_LOADENS4_14ComposedLayoutINS4_7SwizzleILi3ELi4ELi3EEENS4_18smem_ptr_flag_bitsILi32EEENSS_INS5_IJNSA_ILi8EEESH_EEENS5_IJSH_SB_EEEEEEEvNS4_8identityES11_S1B_vS1C_EENS_8epilogue10collective6detail29Sm90TmaWarpSpecializedAdapterINS1F_15DefaultEpilogueIfSJ_SJ_NS1E_6thread17LinearCombinationIfLi1EffLNS1J_9ScaleType4KindE0ELNS_15FloatRoundStyleE2EfEENS1_15EpilogueDefaultEEEEEvvEEEEvNT_6ParamsE:
	.zero		1664


//--------------------- SYMBOLS --------------------------

	.type		.nv.reservedSmem.offset0,@object
	.size		.nv.reservedSmem.offset0,0x4
	.type		__assertfail,@function
